# CuTe-DSL kernel — source=fa4 family=fa4_fwd_sm100
# config = {"dtype": "Float16", "causal": false, "use_2cta": true, "q_stage": 1, "head_dim": 96}


// ===== COMPILED SASS (sm_100a) =====

	.target	sm_100a

	.elftype	@"ET_EXEC"


//--------------------- .note.nv.tkinfo           --------------------------
	.section	.note.nv.tkinfo,"",@"SHT_NOTE"
	.sectionflags	@"SHF_NOTE_NV_TKINFO"
	.tkinfo
        /*0018*/ 	.word	0x00000081
        /*0030*/ 	.string	""
        /*0030*/ 	.string	"ptxas"
        /*0030*/ 	.string	"Cuda compilation tools, release 12.9, V12.9.83"
        /*0030*/ 	.string	"Build system must define TOOLS_VERSION_EXTENDED"
        /*0030*/ 	.string	"-O 3 -arch sm_100a "



//--------------------- .note.nv.cuver            --------------------------
	.section	.note.nv.cuver,"",@"SHT_NOTE"
	.sectionflags	@"SHF_NOTE_NV_CUVER"
        /*0018*/ 	.short	0x0001
        /*001a*/ 	.short	0x0064
        /*001c*/ 	.short	0x0001
        /*001e*/ 	.short	0x0000
        /*0020*/ 	.short	0x0001
        /*0022*/ 	.short	0x0000


//--------------------- .nv.info                  --------------------------
	.section	.nv.info,"",@"SHT_CUDA_INFO"
	.align	4


	//----- nvinfo : EIATTR_REGCOUNT
	.align		4
        /*0000*/ 	.byte	0x04, 0x2f
        /*0002*/ 	.short	(.L_6 - .L_5)
	.align		4
.L_5:
        /*0004*/ 	.word	index@(kernel_cutlass_kernel_flash_attncuteflash_fwd_sm100FlashAttentionForwardSm100_object_at__tensor0000o9611101213_tensor0000o9611101213_tensor0000o9610111213_tensor0000o9611101213_tensorptrf_0)
        /*0008*/ 	.word	0x00000080


	//----- nvinfo : EIATTR_FRAME_SIZE
	.align		4
.L_6:
        /*000c*/ 	.byte	0x04, 0x11
        /*000e*/ 	.short	(.L_8 - .L_7)
	.align		4
.L_7:
        /*0010*/ 	.word	index@($__internal_2_$__cuda_sm10x_tcgen05_guardrail_trap_unallocated_columns_being_dealloced)
        /*0014*/ 	.word	0x00000000


	//----- nvinfo : EIATTR_FRAME_SIZE
	.align		4
.L_8:
        /*0018*/ 	.byte	0x04, 0x11
        /*001a*/ 	.short	(.L_10 - .L_9)
	.align		4
.L_9:
        /*001c*/ 	.word	index@($__internal_1_$__cuda_sm10x_tcgen05_guardrail_trap_phase_invalid_during_alloc)
        /*0020*/ 	.word	0x00000000


	//----- nvinfo : EIATTR_FRAME_SIZE
	.align		4
.L_10:
        /*0024*/ 	.byte	0x04, 0x11
        /*0026*/ 	.short	(.L_12 - .L_11)
	.align		4
.L_11:
        /*0028*/ 	.word	index@($__internal_0_$__cuda_sm10x_tcgen05_guardrail_trap_col_being_dealloced_not_returned_by_alloc)
        /*002c*/ 	.word	0x00000000


	//----- nvinfo : EIATTR_FRAME_SIZE
	.align		4
.L_12:
        /*0030*/ 	.byte	0x04, 0x11
        /*0032*/ 	.short	(.L_14 - .L_13)
	.align		4
.L_13:
        /*0034*/ 	.word	index@(kernel_cutlass_kernel_flash_attncuteflash_fwd_sm100FlashAttentionForwardSm100_object_at__tensor0000o9611101213_tensor0000o9611101213_tensor0000o9610111213_tensor0000o9611101213_tensorptrf_0)
        /*0038*/ 	.word	0x00000000


	//----- nvinfo : EIATTR_MIN_STACK_SIZE
	.align		4
.L_14:
        /*003c*/ 	.byte	0x04, 0x12
        /*003e*/ 	.short	(.L_16 - .L_15)
	.align		4
.L_15:
        /*0040*/ 	.word	index@(kernel_cutlass_kernel_flash_attncuteflash_fwd_sm100FlashAttentionForwardSm100_object_at__tensor0000o9611101213_tensor0000o9611101213_tensor0000o9610111213_tensor0000o9611101213_tensorptrf_0)
        /*0044*/ 	.word	0x00000000
.L_16:


//--------------------- .nv.info.kernel_cutlass_kernel_flash_attncuteflash_fwd_sm100FlashAttentionForwardSm100_object_at__tensor0000o9611101213_tensor0000o9611101213_tensor0000o9610111213_tensor0000o9611101213_tensorptrf_0 --------------------------
	.section	.nv.info.kernel_cutlass_kernel_flash_attncuteflash_fwd_sm100FlashAttentionForwardSm100_object_at__tensor0000o9611101213_tensor0000o9611101213_tensor0000o9610111213_tensor0000o9611101213_tensorptrf_0,"",@"SHT_CUDA_INFO"
	.sectionflags	@""
	.align	4


	//----- nvinfo : EIATTR_CUDA_API_VERSION
	.align		4
        /*0000*/ 	.byte	0x04, 0x37
        /*0002*/ 	.short	(.L_18 - .L_17)
.L_17:
        /*0004*/ 	.word	0x00000081


	//----- nvinfo : EIATTR_KPARAM_INFO
	.align		4
.L_18:
        /*0008*/ 	.byte	0x04, 0x17
        /*000a*/ 	.short	(.L_20 - .L_19)
.L_19:
        /*000c*/ 	.word	0x00000000
        /*0010*/ 	.short	0x000f
        /*0012*/ 	.short	0x02a8
        /*0014*/ 	.byte	0x00, 0xf0, 0x11, 0x00


	//----- nvinfo : EIATTR_KPARAM_INFO
	.align		4
.L_20:
        /*0018*/ 	.byte	0x04, 0x17
        /*001a*/ 	.short	(.L_22 - .L_21)
.L_21:
        /*001c*/ 	.word	0x00000000
        /*0020*/ 	.short	0x000e
        /*0022*/ 	.short	0x02a4
        /*0024*/ 	.byte	0x00, 0xf0, 0x11, 0x00


	//----- nvinfo : EIATTR_KPARAM_INFO
	.align		4
.L_22:
        /*0028*/ 	.byte	0x04, 0x17
        /*002a*/ 	.short	(.L_24 - .L_23)
.L_23:
        /*002c*/ 	.word	0x00000000
        /*0030*/ 	.short	0x000d
        /*0032*/ 	.short	0x0298
        /*0034*/ 	.byte	0x00, 0xf0, 0x31, 0x00


	//----- nvinfo : EIATTR_KPARAM_INFO
	.align		4
.L_24:
        /*0038*/ 	.byte	0x04, 0x17
        /*003a*/ 	.short	(.L_26 - .L_25)
.L_25:
        /*003c*/ 	.word	0x00000000
        /*0040*/ 	.short	0x000c
        /*0042*/ 	.short	0x028c
        /*0044*/ 	.byte	0x00, 0xf0, 0x31, 0x00


	//----- nvinfo : EIATTR_KPARAM_INFO
	.align		4
.L_26:
        /*0048*/ 	.byte	0x04, 0x17
        /*004a*/ 	.short	(.L_28 - .L_27)
.L_27:
        /*004c*/ 	.word	0x00000000
        /*0050*/ 	.short	0x000b
        /*0052*/ 	.short	0x0287
        /*0054*/ 	.byte	0x00, 0xf0, 0x0d, 0x00


	//----- nvinfo : EIATTR_KPARAM_INFO
	.align		4
.L_28:
        /*0058*/ 	.byte	0x04, 0x17
        /*005a*/ 	.short	(.L_30 - .L_29)
.L_29:
        /*005c*/ 	.word	0x00000000
        /*0060*/ 	.short	0x000a
        /*0062*/ 	.short	0x0284
        /*0064*/ 	.byte	0x00, 0xf0, 0x0d, 0x00


	//----- nvinfo : EIATTR_KPARAM_INFO
	.align		4
.L_30:
        /*0068*/ 	.byte	0x04, 0x17
        /*006a*/ 	.short	(.L_32 - .L_31)
.L_31:
        /*006c*/ 	.word	0x00000000
        /*0070*/ 	.short	0x0009
        /*0072*/ 	.short	0x0280
        /*0074*/ 	.byte	0x00, 0xf0, 0x11, 0x00


	//----- nvinfo : EIATTR_KPARAM_INFO
	.align		4
.L_32:
        /*0078*/ 	.byte	0x04, 0x17
        /*007a*/ 	.short	(.L_34 - .L_33)
.L_33:
        /*007c*/ 	.word	0x00000000
        /*0080*/ 	.short	0x0008
        /*0082*/ 	.short	0x0200
        /*0084*/ 	.byte	0x00, 0xf0, 0x01, 0x02


	//----- nvinfo : EIATTR_KPARAM_INFO
	.align		4
.L_34:
        /*0088*/ 	.byte	0x04, 0x17
        /*008a*/ 	.short	(.L_36 - .L_35)
.L_35:
        /*008c*/ 	.word	0x00000000
        /*0090*/ 	.short	0x0007
        /*0092*/ 	.short	0x0180
        /*0094*/ 	.byte	0x00, 0xf0, 0x01, 0x02


	//----- nvinfo : EIATTR_KPARAM_INFO
	.align		4
.L_36:
        /*0098*/ 	.byte	0x04, 0x17
        /*009a*/ 	.short	(.L_38 - .L_37)
.L_37:
        /*009c*/ 	.word	0x00000000
        /*00a0*/ 	.short	0x0006
        /*00a2*/ 	.short	0x0100
        /*00a4*/ 	.byte	0x00, 0xf0, 0x01, 0x02


	//----- nvinfo : EIATTR_KPARAM_INFO
	.align		4
.L_38:
        /*00a8*/ 	.byte	0x04, 0x17
        /*00aa*/ 	.short	(.L_40 - .L_39)
.L_39:
        /*00ac*/ 	.word	0x00000000
        /*00b0*/ 	.short	0x0005
        /*00b2*/ 	.short	0x0080
        /*00b4*/ 	.byte	0x00, 0xf0, 0x01, 0x02


	//----- nvinfo : EIATTR_KPARAM_INFO
	.align		4
.L_40:
        /*00b8*/ 	.byte	0x04, 0x17
        /*00ba*/ 	.short	(.L_42 - .L_41)
.L_41:
        /*00bc*/ 	.word	0x00000000
        /*00c0*/ 	.short	0x0004
        /*00c2*/ 	.short	0x0030
        /*00c4*/ 	.byte	0x00, 0xf0, 0xa1, 0x00


	//----- nvinfo : EIATTR_KPARAM_INFO
	.align		4
.L_42:
        /*00c8*/ 	.byte	0x04, 0x17
        /*00ca*/ 	.short	(.L_44 - .L_43)
.L_43:
        /*00cc*/ 	.word	0x00000000
        /*00d0*/ 	.short	0x0003
        /*00d2*/ 	.short	0x0024
        /*00d4*/ 	.byte	0x00, 0xf0, 0x31, 0x00


	//----- nvinfo : EIATTR_KPARAM_INFO
	.align		4
.L_44:
        /*00d8*/ 	.byte	0x04, 0x17
        /*00da*/ 	.short	(.L_46 - .L_45)
.L_45:
        /*00dc*/ 	.word	0x00000000
        /*00e0*/ 	.short	0x0002
        /*00e2*/ 	.short	0x0018
        /*00e4*/ 	.byte	0x00, 0xf0, 0x31, 0x00


	//----- nvinfo : EIATTR_KPARAM_INFO
	.align		4
.L_46:
        /*00e8*/ 	.byte	0x04, 0x17
        /*00ea*/ 	.short	(.L_48 - .L_47)
.L_47:
        /*00ec*/ 	.word	0x00000000
        /*00f0*/ 	.short	0x0001
        /*00f2*/ 	.short	0x000c
        /*00f4*/ 	.byte	0x00, 0xf0, 0x31, 0x00


	//----- nvinfo : EIATTR_KPARAM_INFO
	.align		4
.L_48:
        /*00f8*/ 	.byte	0x04, 0x17
        /*00fa*/ 	.short	(.L_50 - .L_49)
.L_49:
        /*00fc*/ 	.word	0x00000000
        /*0100*/ 	.short	0x0000
        /*0102*/ 	.short	0x0000
        /*0104*/ 	.byte	0x00, 0xf0, 0x31, 0x00


	//----- nvinfo : EIATTR_AT_ENTRY_FRAGMENTS
	.align		4
.L_50:
        /*0108*/ 	.byte	0x04, 0x4f
        /*010a*/ 	.short	(.L_52 - .L_51)


	//   ....[0]....
.L_51:
        /*010c*/ 	.word	0x00000004


	//   ....[1]....
        /*0110*/ 	.word	0x00000005


	//----- nvinfo : EIATTR_RESERVED_SMEM_USED
	.align		4
.L_52:
        /*0114*/ 	.byte	0x01, 0x41
	.zero		2


	//----- nvinfo : EIATTR_SPARSE_MMA_MASK
	.align		4
        /*0118*/ 	.byte	0x03, 0x50
        /*011a*/ 	.short	0x0000


	//----- nvinfo : EIATTR_TCGEN05_2CTA_USED
	.align		4
        /*011c*/ 	.byte	0x01, 0x52
	.zero		2


	//----- nvinfo : EIATTR_MAXREG_COUNT
	.align		4
        /*0120*/ 	.byte	0x03, 0x1b
        /*0122*/ 	.short	0x0080


	//----- nvinfo : EIATTR_NUM_BARRIERS
	.align		4
        /*0124*/ 	.byte	0x02, 0x4c
        /*0126*/ 	.byte	0x10
	.zero		1


	//----- nvinfo : EIATTR_INT_WARP_WIDE_INSTR_OFFSETS
	.align		4
        /*0128*/ 	.byte	0x04, 0x31
        /*012a*/ 	.short	(.L_54 - .L_53)


	//   ....[0]....
.L_53:
        /*012c*/ 	.word	0x000044e0


	//   ....[1]....
        /*0130*/ 	.word	0x00004510


	//----- nvinfo : EIATTR_COOP_GROUP_MASK_REGIDS
	.align		4
.L_54:
        /*0134*/ 	.byte	0x04, 0x29
        /*0136*/ 	.short	(.L_56 - .L_55)


	//   ....[0]....
.L_55:
        /*0138*/ 	.word	0xffffffff


	//   ....[1]....
        /*013c*/ 	.word	0xffffffff


	//   ....[2]....
        /*0140*/ 	.word	0xffffffff


	//   ....[3]....
        /*0144*/ 	.word	0xffffffff


	//   ....[4]....
        /*0148*/ 	.word	0xffffffff


	//   ....[5]....
        /*014c*/ 	.word	0xffffffff


	//   ....[6]....
        /*0150*/ 	.word	0xffffffff


	//   ....[7]....
        /*0154*/ 	.word	0xffffffff


	//   ....[8]....
        /*0158*/ 	.word	0xffffffff


	//----- nvinfo : EIATTR_COOP_GROUP_INSTR_OFFSETS
	.align		4
.L_56:
        /*015c*/ 	.byte	0x04, 0x28
        /*015e*/ 	.short	(.L_58 - .L_57)


	//   ....[0]....
.L_57:
        /*0160*/ 	.word	0x00000910


	//   ....[1]....
        /*0164*/ 	.word	0x00002670


	//   ....[2]....
        /*0168*/ 	.word	0x00002cd0


	//   ....[3]....
        /*016c*/ 	.word	0x00002dd0


	//   ....[4]....
        /*0170*/ 	.word	0x00004370


	//   ....[5]....
        /*0174*/ 	.word	0x000045c0


	//   ....[6]....
        /*0178*/ 	.word	0x000075c0


	//   ....[7]....
        /*017c*/ 	.word	0x00009110


	//   ....[8]....
        /*0180*/ 	.word	0x00009e90


	//----- nvinfo : EIATTR_REG_RECONFIG
	.align		4
.L_58:
        /*0184*/ 	.byte	0x01, 0x54
	.zero		2


	//----- nvinfo : EIATTR_VRC_CTA_INIT_COUNT
	.align		4
        /*0188*/ 	.byte	0x02, 0x4a
        /*018a*/ 	.byte	0x80
	.zero		1


	//----- nvinfo : EIATTR_MBARRIER_INSTR_OFFSETS
	.align		4
        /*018c*/ 	.byte	0x04, 0x39
        /*018e*/ 	.short	(.L_60 - .L_59)


	//   ....[0]....
.L_59:
        /*0190*/ 	.word	0x000003b0
        /*0194*/ 	.word	0x000000ff
        /*0198*/ 	.word	0x00000160
        /*019c*/ 	.short	0x0100
        /*019e*/ 	.byte	0x06
	.zero		1


	//   ....[1]....
        /*01a0*/ 	.word	0x000003f0
        /*01a4*/ 	.word	0x000000ff
        /*01a8*/ 	.word	0x00000000
        /*01ac*/ 	.short	0x0100
        /*01ae*/ 	.byte	0x0f
	.zero		1


	//   ....[2]....
        /*01b0*/ 	.word	0x00000400
        /*01b4*/ 	.word	0x000000ff
        /*01b8*/ 	.word	0x00000008
        /*01bc*/ 	.short	0x0100
        /*01be*/ 	.byte	0x0f
	.zero		1


	//   ....[3]....
        /*01c0*/ 	.word	0x000004d0
        /*01c4*/ 	.word	0x000000ff
        /*01c8*/ 	.word	0x00000010
        /*01cc*/ 	.short	0x0100
        /*01ce*/ 	.byte	0x04
	.zero		1


	//   ....[4]....
        /*01d0*/ 	.word	0x000004e0
        /*01d4*/ 	.word	0x000000ff
        /*01d8*/ 	.word	0x00000018
        /*01dc*/ 	.short	0x0100
        /*01de*/ 	.byte	0x04
	.zero		1


	//   ....[5]....
        /*01e0*/ 	.word	0x000004f0
        /*01e4*/ 	.word	0x000000ff
        /*01e8*/ 	.word	0x00000020
        /*01ec*/ 	.short	0x0100
        /*01ee*/ 	.byte	0x04
	.zero		1


	//   ....[6]....
        /*01f0*/ 	.word	0x00000500
        /*01f4*/ 	.word	0x000000ff
        /*01f8*/ 	.word	0x00000028
        /*01fc*/ 	.short	0x0100
        /*01fe*/ 	.byte	0x04
	.zero		1


	//   ....[7]....
        /*0200*/ 	.word	0x00000510
        /*0204*/ 	.word	0x000000ff
        /*0208*/ 	.word	0x00000030
        /*020c*/ 	.short	0x0100
        /*020e*/ 	.byte	0x04
	.zero		1


	//   ....[8]....
        /*0210*/ 	.word	0x00000520
        /*0214*/ 	.word	0x000000ff
        /*0218*/ 	.word	0x00000038
        /*021c*/ 	.short	0x0100
        /*021e*/ 	.byte	0x04
	.zero		1


	//   ....[9]....
        /*0220*/ 	.word	0x00000530
        /*0224*/ 	.word	0x000000ff
        /*0228*/ 	.word	0x00000040
        /*022c*/ 	.short	0x0100
        /*022e*/ 	.byte	0x04
	.zero		1


	//   ....[10]....
        /*0230*/ 	.word	0x00000540
        /*0234*/ 	.word	0x000000ff
        /*0238*/ 	.word	0x00000048
        /*023c*/ 	.short	0x0100
        /*023e*/ 	.byte	0x04
	.zero		1


	//   ....[11]....
        /*0240*/ 	.word	0x00000550
        /*0244*/ 	.word	0x000000ff
        /*0248*/ 	.word	0x00000050
        /*024c*/ 	.short	0x0100
        /*024e*/ 	.byte	0x04
	.zero		1


	//   ....[12]....
        /*0250*/ 	.word	0x00000560
        /*0254*/ 	.word	0x000000ff
        /*0258*/ 	.word	0x00000058
        /*025c*/ 	.short	0x0100
        /*025e*/ 	.byte	0x04
	.zero		1


	//   ....[13]....
        /*0260*/ 	.word	0x00000570
        /*0264*/ 	.word	0x000000ff
        /*0268*/ 	.word	0x00000060
        /*026c*/ 	.short	0x0100
        /*026e*/ 	.byte	0x04
	.zero		1


	//   ....[14]....
        /*0270*/ 	.word	0x00000580
        /*0274*/ 	.word	0x000000ff
        /*0278*/ 	.word	0x00000068
        /*027c*/ 	.short	0x0100
        /*027e*/ 	.byte	0x04
	.zero		1


	//   ....[15]....
        /*0280*/ 	.word	0x00000590
        /*0284*/ 	.word	0x000000ff
        /*0288*/ 	.word	0x00000070
        /*028c*/ 	.short	0x0100
        /*028e*/ 	.byte	0x04
	.zero		1


	//   ....[16]....
        /*0290*/ 	.word	0x000005a0
        /*0294*/ 	.word	0x000000ff
        /*0298*/ 	.word	0x00000078
        /*029c*/ 	.short	0x0100
        /*029e*/ 	.byte	0x04
	.zero		1


	//   ....[17]....
        /*02a0*/ 	.word	0x000005b0
        /*02a4*/ 	.word	0x000000ff
        /*02a8*/ 	.word	0x00000080
        /*02ac*/ 	.short	0x0100
        /*02ae*/ 	.byte	0x04
	.zero		1


	//   ....[18]....
        /*02b0*/ 	.word	0x000005c0
        /*02b4*/ 	.word	0x000000ff
        /*02b8*/ 	.word	0x00000088
        /*02bc*/ 	.short	0x0100
        /*02be*/ 	.byte	0x04
	.zero		1


	//   ....[19]....
        /*02c0*/ 	.word	0x000005d0
        /*02c4*/ 	.word	0x000000ff
        /*02c8*/ 	.word	0x00000090
        /*02cc*/ 	.short	0x0100
        /*02ce*/ 	.byte	0x04
	.zero		1


	//   ....[20]....
        /*02d0*/ 	.word	0x000005e0
        /*02d4*/ 	.word	0x000000ff
        /*02d8*/ 	.word	0x00000098
        /*02dc*/ 	.short	0x0100
        /*02de*/ 	.byte	0x04
	.zero		1


	//   ....[21]....
        /*02e0*/ 	.word	0x000005f0
        /*02e4*/ 	.word	0x000000ff
        /*02e8*/ 	.word	0x000000a0
        /*02ec*/ 	.short	0x0100
        /*02ee*/ 	.byte	0x04
	.zero		1


	//   ....[22]....
        /*02f0*/ 	.word	0x00000600
        /*02f4*/ 	.word	0x000000ff
        /*02f8*/ 	.word	0x000000a8
        /*02fc*/ 	.short	0x0100
        /*02fe*/ 	.byte	0x04
	.zero		1


	//   ....[23]....
        /*0300*/ 	.word	0x00000610
        /*0304*/ 	.word	0x000000ff
        /*0308*/ 	.word	0x000000b0
        /*030c*/ 	.short	0x0100
        /*030e*/ 	.byte	0x04
	.zero		1


	//   ....[24]....
        /*0310*/ 	.word	0x00000620
        /*0314*/ 	.word	0x000000ff
        /*0318*/ 	.word	0x000000b8
        /*031c*/ 	.short	0x0100
        /*031e*/ 	.byte	0x04
	.zero		1


	//   ....[25]....
        /*0320*/ 	.word	0x00000630
        /*0324*/ 	.word	0x000000ff
        /*0328*/ 	.word	0x000000c0
        /*032c*/ 	.short	0x0100
        /*032e*/ 	.byte	0x04
	.zero		1


	//   ....[26]....
        /*0330*/ 	.word	0x00000640
        /*0334*/ 	.word	0x000000ff
        /*0338*/ 	.word	0x000000c8
        /*033c*/ 	.short	0x0100
        /*033e*/ 	.byte	0x04
	.zero		1


	//   ....[27]....
        /*0340*/ 	.word	0x00000650
        /*0344*/ 	.word	0x000000ff
        /*0348*/ 	.word	0x000000d0
        /*034c*/ 	.short	0x0100
        /*034e*/ 	.byte	0x04
	.zero		1


	//   ....[28]....
        /*0350*/ 	.word	0x00000660
        /*0354*/ 	.word	0x000000ff
        /*0358*/ 	.word	0x000000d8
        /*035c*/ 	.short	0x0100
        /*035e*/ 	.byte	0x04
	.zero		1


	//   ....[29]....
        /*0360*/ 	.word	0x00000670
        /*0364*/ 	.word	0x000000ff
        /*0368*/ 	.word	0x000000e0
        /*036c*/ 	.short	0x0100
        /*036e*/ 	.byte	0x04
	.zero		1


	//   ....[30]....
        /*0370*/ 	.word	0x00000680
        /*0374*/ 	.word	0x000000ff
        /*0378*/ 	.word	0x000000e8
        /*037c*/ 	.short	0x0100
        /*037e*/ 	.byte	0x04
	.zero		1


	//   ....[31]....
        /*0380*/ 	.word	0x00000690
        /*0384*/ 	.word	0x000000ff
        /*0388*/ 	.word	0x000000f0
        /*038c*/ 	.short	0x0100
        /*038e*/ 	.byte	0x04
	.zero		1


	//   ....[32]....
        /*0390*/ 	.word	0x000006a0
        /*0394*/ 	.word	0x000000ff
        /*0398*/ 	.word	0x000000f8
        /*039c*/ 	.short	0x0100
        /*039e*/ 	.byte	0x04
	.zero		1


	//   ....[33]....
        /*03a0*/ 	.word	0x00000840
        /*03a4*/ 	.word	0x000000ff
        /*03a8*/ 	.word	0x00000100
        /*03ac*/ 	.short	0x0100
        /*03ae*/ 	.byte	0x04
	.zero		1


	//   ....[34]....
        /*03b0*/ 	.word	0x00000850
        /*03b4*/ 	.word	0x000000ff
        /*03b8*/ 	.word	0x00000108
        /*03bc*/ 	.short	0x0100
        /*03be*/ 	.byte	0x04
	.zero		1


	//   ....[35]....
        /*03c0*/ 	.word	0x00000860
        /*03c4*/ 	.word	0x000000ff
        /*03c8*/ 	.word	0x00000110
        /*03cc*/ 	.short	0x0100
        /*03ce*/ 	.byte	0x04
	.zero		1


	//   ....[36]....
        /*03d0*/ 	.word	0x00000870
        /*03d4*/ 	.word	0x000000ff
        /*03d8*/ 	.word	0x00000118
        /*03dc*/ 	.short	0x0100
        /*03de*/ 	.byte	0x04
	.zero		1


	//   ....[37]....
        /*03e0*/ 	.word	0x00000880
        /*03e4*/ 	.word	0x000000ff
        /*03e8*/ 	.word	0x00000120
        /*03ec*/ 	.short	0x0100
        /*03ee*/ 	.byte	0x04
	.zero		1


	//   ....[38]....
        /*03f0*/ 	.word	0x00000890
        /*03f4*/ 	.word	0x000000ff
        /*03f8*/ 	.word	0x00000128
        /*03fc*/ 	.short	0x0100
        /*03fe*/ 	.byte	0x04
	.zero		1


	//   ....[39]....
        /*0400*/ 	.word	0x000008a0
        /*0404*/ 	.word	0x000000ff
        /*0408*/ 	.word	0x00000130
        /*040c*/ 	.short	0x0100
        /*040e*/ 	.byte	0x04
	.zero		1


	//   ....[40]....
        /*0410*/ 	.word	0x000008b0
        /*0414*/ 	.word	0x000000ff
        /*0418*/ 	.word	0x00000138
        /*041c*/ 	.short	0x0100
        /*041e*/ 	.byte	0x04
	.zero		1


	//   ....[41]....
        /*0420*/ 	.word	0x00001040
        /*0424*/ 	.word	0x000000ff
        /*0428*/ 	.word	0x00000080
        /*042c*/ 	.short	0x010a
        /*042e*/ 	.byte	0x05
	.zero		1


	//   ....[42]....
        /*0430*/ 	.word	0x00001380
        /*0434*/ 	.word	0x000000ff
        /*0438*/ 	.word	0x00000008
        /*043c*/ 	.short	0x010a
        /*043e*/ 	.byte	0x07
	.zero		1


	//   ....[43]....
        /*0440*/ 	.word	0x000016b0
        /*0444*/ 	.word	0x000000ff
        /*0448*/ 	.word	0x00000080
        /*044c*/ 	.short	0x010a
        /*044e*/ 	.byte	0x04
	.zero		1


	//   ....[44]....
        /*0450*/ 	.word	0x00001a80
        /*0454*/ 	.word	0x000000ff
        /*0458*/ 	.word	0x00000080
        /*045c*/ 	.short	0x010a
        /*045e*/ 	.byte	0x05
	.zero		1


	//   ....[45]....
        /*0460*/ 	.word	0x00001ca0
        /*0464*/ 	.word	0x000000ff
        /*0468*/ 	.word	0x00000080
        /*046c*/ 	.short	0x010a
        /*046e*/ 	.byte	0x04
	.zero		1


	//   ....[46]....
        /*0470*/ 	.word	0x00002470
        /*0474*/ 	.word	0x000000ff
        /*0478*/ 	.word	0x00000080
        /*047c*/ 	.short	0x010a
        /*047e*/ 	.byte	0x05
	.zero		1


	//   ....[47]....
        /*0480*/ 	.word	0x000024f0
        /*0484*/ 	.word	0x000000ff
        /*0488*/ 	.word	0x00000008
        /*048c*/ 	.short	0x010a
        /*048e*/ 	.byte	0x04
	.zero		1


	//   ....[48]....
        /*0490*/ 	.word	0x00002570
        /*0494*/ 	.word	0x000000ff
        /*0498*/ 	.word	0x00000008
        /*049c*/ 	.short	0x010a
        /*049e*/ 	.byte	0x04
	.zero		1


	//   ....[49]....
        /*04a0*/ 	.word	0x00002640
        /*04a4*/ 	.word	0x000000ff
        /*04a8*/ 	.word	0x00000160
        /*04ac*/ 	.short	0x0100
        /*04ae*/ 	.byte	0x06
	.zero		1


	//   ....[50]....
        /*04b0*/ 	.word	0x000028f0
        /*04b4*/ 	.word	0x00000008
        /*04b8*/ 	.word	0x00000000
        /*04bc*/ 	.short	0x010a
        /*04be*/ 	.byte	0xff
	.zero		1


	//   ....[51]....
        /*04c0*/ 	.word	0x00002910
        /*04c4*/ 	.word	0x00000008
        /*04c8*/ 	.word	0x00000000
        /*04cc*/ 	.short	0x010a
        /*04ce*/ 	.byte	0xff
	.zero		1


	//   ....[52]....
        /*04d0*/ 	.word	0x00002b30
        /*04d4*/ 	.word	0x00000005
        /*04d8*/ 	.word	0x00000000
        /*04dc*/ 	.short	0x010a
        /*04de*/ 	.byte	0xff
	.zero		1


	//   ....[53]....
        /*04e0*/ 	.word	0x00002b50
        /*04e4*/ 	.word	0x00000005
        /*04e8*/ 	.word	0x00000000
        /*04ec*/ 	.short	0x010a
        /*04ee*/ 	.byte	0xff
	.zero		1


	//   ....[54]....
        /*04f0*/ 	.word	0x00002c50
        /*04f4*/ 	.word	0x00000008
        /*04f8*/ 	.word	0x00000000
        /*04fc*/ 	.short	0x0101
        /*04fe*/ 	.byte	0xff
	.zero		1


	//   ....[55]....
        /*0500*/ 	.word	0x000032d0
        /*0504*/ 	.word	0x000000ff
        /*0508*/ 	.word	0x00000000
        /*050c*/ 	.short	0x010a
        /*050e*/ 	.byte	0x04
	.zero		1


	//   ....[56]....
        /*0510*/ 	.word	0x00003310
        /*0514*/ 	.word	0x000000ff
        /*0518*/ 	.word	0x00000010
        /*051c*/ 	.short	0x010a
        /*051e*/ 	.byte	0x0e
	.zero		1


	//   ....[57]....
        /*0520*/ 	.word	0x00003680
        /*0524*/ 	.word	0x000000ff
        /*0528*/ 	.word	0x00000010
        /*052c*/ 	.short	0x010a
        /*052e*/ 	.byte	0x12
	.zero		1


	//   ....[58]....
        /*0530*/ 	.word	0x000036a0
        /*0534*/ 	.word	0x000000ff
        /*0538*/ 	.word	0x000000f8
        /*053c*/ 	.short	0x010a
        /*053e*/ 	.byte	0x04
	.zero		1


	//   ....[59]....
        /*0540*/ 	.word	0x00003930
        /*0544*/ 	.word	0x000000ff
        /*0548*/ 	.word	0x00000100
        /*054c*/ 	.short	0x010a
        /*054e*/ 	.byte	0x04
	.zero		1


	//   ....[60]....
        /*0550*/ 	.word	0x00003ab0
        /*0554*/ 	.word	0x000000ff
        /*0558*/ 	.word	0x00000010
        /*055c*/ 	.short	0x010a
        /*055e*/ 	.byte	0x15
	.zero		1


	//   ....[61]....
        /*0560*/ 	.word	0x00003da0
        /*0564*/ 	.word	0x000000ff
        /*0568*/ 	.word	0x00000010
        /*056c*/ 	.short	0x010a
        /*056e*/ 	.byte	0x07
	.zero		1


	//   ....[62]....
        /*0570*/ 	.word	0x00003e00
        /*0574*/ 	.word	0x000000ff
        /*0578*/ 	.word	0x000000f8
        /*057c*/ 	.short	0x010a
        /*057e*/ 	.byte	0x04
	.zero		1


	//   ....[63]....
        /*0580*/ 	.word	0x00004080
        /*0584*/ 	.word	0x000000ff
        /*0588*/ 	.word	0x00000100
        /*058c*/ 	.short	0x010a
        /*058e*/ 	.byte	0x04
	.zero		1


	//   ....[64]....
        /*0590*/ 	.word	0x00004340
        /*0594*/ 	.word	0x00000008
        /*0598*/ 	.word	0x00000000
        /*059c*/ 	.short	0x0101
        /*059e*/ 	.byte	0xff
	.zero		1


	//   ....[65]....
        /*05a0*/ 	.word	0x00004350
        /*05a4*/ 	.word	0x000000ff
        /*05a8*/ 	.word	0x00000160
        /*05ac*/ 	.short	0x010a
        /*05ae*/ 	.byte	0x04
	.zero		1


	//   ....[66]....
        /*05b0*/ 	.word	0x000046b0
        /*05b4*/ 	.word	0x000000ff
        /*05b8*/ 	.word	0x00000160
        /*05bc*/ 	.short	0x0100
        /*05be*/ 	.byte	0x06
	.zero		1


	//   ....[67]....
        /*05c0*/ 	.word	0x00004a60
        /*05c4*/ 	.word	0x000000ff
        /*05c8*/ 	.word	0x00000130
        /*05cc*/ 	.short	0x010a
        /*05ce*/ 	.byte	0x0d
	.zero		1


	//   ....[68]....
        /*05d0*/ 	.word	0x00004c30
        /*05d4*/ 	.word	0x000000ff
        /*05d8*/ 	.word	0x00000138
        /*05dc*/ 	.short	0x0101
        /*05de*/ 	.byte	0x0d
	.zero		1


	//   ....[69]....
        /*05e0*/ 	.word	0x000050c0
        /*05e4*/ 	.word	0x000000ff
        /*05e8*/ 	.word	0x00000128
        /*05ec*/ 	.short	0x010a
        /*05ee*/ 	.byte	0x07
	.zero		1


	//   ....[70]....
        /*05f0*/ 	.word	0x000050e0
        /*05f4*/ 	.word	0x000000ff
        /*05f8*/ 	.word	0x000000f0
        /*05fc*/ 	.short	0x010a
        /*05fe*/ 	.byte	0x07
	.zero		1


	//   ....[71]....
        /*0600*/ 	.word	0x000071a0
        /*0604*/ 	.word	0x000000ff
        /*0608*/ 	.word	0x00000000
        /*060c*/ 	.short	0x0101
        /*060e*/ 	.byte	0x0b
	.zero		1


	//   ....[72]....
        /*0610*/ 	.word	0x000075d0
        /*0614*/ 	.word	0x000000ff
        /*0618*/ 	.word	0x00000000
        /*061c*/ 	.short	0x0101
        /*061e*/ 	.byte	0x0a
	.zero		1


	//   ....[73]....
        /*0620*/ 	.word	0x00007600
        /*0624*/ 	.word	0x000000ff
        /*0628*/ 	.word	0x00000128
        /*062c*/ 	.short	0x010a
        /*062e*/ 	.byte	0x07
	.zero		1


	//   ....[74]....
        /*0630*/ 	.word	0x00007690
        /*0634*/ 	.word	0x000000ff
        /*0638*/ 	.word	0x000000f0
        /*063c*/ 	.short	0x010a
        /*063e*/ 	.byte	0x07
	.zero		1


	//   ....[75]....
        /*0640*/ 	.word	0x00008e10
        /*0644*/ 	.word	0x000000ff
        /*0648*/ 	.word	0x00000000
        /*064c*/ 	.short	0x0101
        /*064e*/ 	.byte	0x0b
	.zero		1


	//   ....[76]....
        /*0650*/ 	.word	0x00009120
        /*0654*/ 	.word	0x000000ff
        /*0658*/ 	.word	0x00000000
        /*065c*/ 	.short	0x0101
        /*065e*/ 	.byte	0x0a
	.zero		1


	//   ....[77]....
        /*0660*/ 	.word	0x00009130
        /*0664*/ 	.word	0x000000ff
        /*0668*/ 	.word	0x00000128
        /*066c*/ 	.short	0x010a
        /*066e*/ 	.byte	0x07
	.zero		1


	//   ....[78]....
        /*0670*/ 	.word	0x000096b0
        /*0674*/ 	.word	0x00000005
        /*0678*/ 	.word	0x00000128
        /*067c*/ 	.short	0x010a
        /*067e*/ 	.byte	0xff
	.zero		1


	//   ....[79]....
        /*0680*/ 	.word	0x000097a0
        /*0684*/ 	.word	0x000000ff
        /*0688*/ 	.word	0x00000160
        /*068c*/ 	.short	0x0100
        /*068e*/ 	.byte	0x06
	.zero		1


	//   ....[80]....
        /*0690*/ 	.word	0x000098a0
        /*0694*/ 	.word	0x000000ff
        /*0698*/ 	.word	0x00000160
        /*069c*/ 	.short	0x0100
        /*069e*/ 	.byte	0x06
	.zero		1


	//   ....[81]....
        /*06a0*/ 	.word	0x00009ba0
        /*06a4*/ 	.word	0x000000ff
        /*06a8*/ 	.word	0x00000000
        /*06ac*/ 	.short	0x0101
        /*06ae*/ 	.byte	0x09
	.zero		1


	//   ....[82]....
        /*06b0*/ 	.word	0x00009e30
        /*06b4*/ 	.word	0x000000ff
        /*06b8*/ 	.word	0x00000128
        /*06bc*/ 	.short	0x0101
        /*06be*/ 	.byte	0x08
	.zero		1


	//   ....[83]....
        /*06c0*/ 	.word	0x0000a2b0
        /*06c4*/ 	.word	0x000000ff
        /*06c8*/ 	.word	0x00000000
        /*06cc*/ 	.short	0x0101
        /*06ce*/ 	.byte	0x09
	.zero		1


	//   ....[84]....
        /*06d0*/ 	.word	0x0000a2e0
        /*06d4*/ 	.word	0x000000ff
        /*06d8*/ 	.word	0x00000128
        /*06dc*/ 	.short	0x0101
        /*06de*/ 	.byte	0x08
	.zero		1


	//   ....[85]....
        /*06e0*/ 	.word	0x0000a350
        /*06e4*/ 	.word	0x000000ff
        /*06e8*/ 	.word	0x00000128
        /*06ec*/ 	.short	0x0101
        /*06ee*/ 	.byte	0x08
	.zero		1


	//   ....[86]....
        /*06f0*/ 	.word	0x0000a360
        /*06f4*/ 	.word	0x000000ff
        /*06f8*/ 	.word	0x00000110
        /*06fc*/ 	.short	0x010a
        /*06fe*/ 	.byte	0x08
	.zero		1


	//   ....[87]....
        /*0700*/ 	.word	0x0000a380
        /*0704*/ 	.word	0x000000ff
        /*0708*/ 	.word	0x00000138
        /*070c*/ 	.short	0x010a
        /*070e*/ 	.byte	0x08
	.zero		1


	//   ....[88]....
        /*0710*/ 	.word	0x0000abd0
        /*0714*/ 	.word	0x000000ff
        /*0718*/ 	.word	0x00000000
        /*071c*/ 	.short	0x0101
        /*071e*/ 	.byte	0x09
	.zero		1


	//   ....[89]....
        /*0720*/ 	.word	0x0000abe0
        /*0724*/ 	.word	0x000000ff
        /*0728*/ 	.word	0x00000130
        /*072c*/ 	.short	0x0101
        /*072e*/ 	.byte	0x08
	.zero		1


	//   ....[90]....
        /*0730*/ 	.word	0x0000af10
        /*0734*/ 	.word	0x000000ff
        /*0738*/ 	.word	0x00000138
        /*073c*/ 	.short	0x010a
        /*073e*/ 	.byte	0x08
	.zero		1


	//   ....[91]....
        /*0740*/ 	.word	0x0000aff0
        /*0744*/ 	.word	0x000000ff
        /*0748*/ 	.word	0x00000160
        /*074c*/ 	.short	0x0100
        /*074e*/ 	.byte	0x06
	.zero		1


	//   ....[92]....
        /*0750*/ 	.word	0x0000b0d0
        /*0754*/ 	.word	0x000000ff
        /*0758*/ 	.word	0x00000160
        /*075c*/ 	.short	0x0100
        /*075e*/ 	.byte	0x06
	.zero		1


	//   ....[93]....
        /*0760*/ 	.word	0x0000b130
        /*0764*/ 	.word	0x00000004
        /*0768*/ 	.word	0x00000080
        /*076c*/ 	.short	0x010a
        /*076e*/ 	.byte	0xff
	.zero		1


	//   ....[94]....
        /*0770*/ 	.word	0x0000b1a0
        /*0774*/ 	.word	0x00000004
        /*0778*/ 	.word	0x00000008
        /*077c*/ 	.short	0x010a
        /*077e*/ 	.byte	0xff
	.zero		1


	//   ....[95]....
        /*0780*/ 	.word	0x0000b210
        /*0784*/ 	.word	0x00000004
        /*0788*/ 	.word	0x00000080
        /*078c*/ 	.short	0x010a
        /*078e*/ 	.byte	0xff
	.zero		1


	//   ....[96]....
        /*0790*/ 	.word	0x0000b280
        /*0794*/ 	.word	0x00000004
        /*0798*/ 	.word	0x00000080
        /*079c*/ 	.short	0x010a
        /*079e*/ 	.byte	0xff
	.zero		1


	//   ....[97]....
        /*07a0*/ 	.word	0x0000b300
        /*07a4*/ 	.word	0x00000004
        /*07a8*/ 	.word	0x00000080
        /*07ac*/ 	.short	0x010a
        /*07ae*/ 	.byte	0xff
	.zero		1


	//   ....[98]....
        /*07b0*/ 	.word	0x0000b370
        /*07b4*/ 	.word	0x00000004
        /*07b8*/ 	.word	0x00000080
        /*07bc*/ 	.short	0x010a
        /*07be*/ 	.byte	0xff
	.zero		1


	//   ....[99]....
        /*07c0*/ 	.word	0x0000b3e0
        /*07c4*/ 	.word	0x00000004
        /*07c8*/ 	.word	0x00000008
        /*07cc*/ 	.short	0x010a
        /*07ce*/ 	.byte	0xff
	.zero		1


	//   ....[100]....
        /*07d0*/ 	.word	0x0000b450
        /*07d4*/ 	.word	0x00000004
        /*07d8*/ 	.word	0x00000008
        /*07dc*/ 	.short	0x010a
        /*07de*/ 	.byte	0xff
	.zero		1


	//   ....[101]....
        /*07e0*/ 	.word	0x0000b4b0
        /*07e4*/ 	.word	0x00000008
        /*07e8*/ 	.word	0x00000000
        /*07ec*/ 	.short	0x010a
        /*07ee*/ 	.byte	0xff
	.zero		1


	//   ....[102]....
        /*07f0*/ 	.word	0x0000b510
        /*07f4*/ 	.word	0x00000005
        /*07f8*/ 	.word	0x00000000
        /*07fc*/ 	.short	0x010a
        /*07fe*/ 	.byte	0xff
	.zero		1


	//   ....[103]....
        /*0800*/ 	.word	0x0000b580
        /*0804*/ 	.word	0x00000004
        /*0808*/ 	.word	0x00000000
        /*080c*/ 	.short	0x010a
        /*080e*/ 	.byte	0xff
	.zero		1


	//   ....[104]....
        /*0810*/ 	.word	0x0000b5f0
        /*0814*/ 	.word	0x00000004
        /*0818*/ 	.word	0x00000010
        /*081c*/ 	.short	0x010a
        /*081e*/ 	.byte	0xff
	.zero		1


	//   ....[105]....
        /*0820*/ 	.word	0x0000b660
        /*0824*/ 	.word	0x0000000b
        /*0828*/ 	.word	0x00000010
        /*082c*/ 	.short	0x010a
        /*082e*/ 	.byte	0xff
	.zero		1


	//   ....[106]....
        /*0830*/ 	.word	0x0000b6d0
        /*0834*/ 	.word	0x0000000b
        /*0838*/ 	.word	0x000000f8
        /*083c*/ 	.short	0x010a
        /*083e*/ 	.byte	0xff
	.zero		1


	//   ....[107]....
        /*0840*/ 	.word	0x0000b740
        /*0844*/ 	.word	0x00000015
        /*0848*/ 	.word	0x00000100
        /*084c*/ 	.short	0x010a
        /*084e*/ 	.byte	0xff
	.zero		1


	//   ....[108]....
        /*0850*/ 	.word	0x0000b7b0
        /*0854*/ 	.word	0x0000000b
        /*0858*/ 	.word	0x00000010
        /*085c*/ 	.short	0x010a
        /*085e*/ 	.byte	0xff
	.zero		1


	//   ....[109]....
        /*0860*/ 	.word	0x0000b820
        /*0864*/ 	.word	0x00000004
        /*0868*/ 	.word	0x00000010
        /*086c*/ 	.short	0x010a
        /*086e*/ 	.byte	0xff
	.zero		1


	//   ....[110]....
        /*0870*/ 	.word	0x0000b890
        /*0874*/ 	.word	0x00000007
        /*0878*/ 	.word	0x000000f8
        /*087c*/ 	.short	0x010a
        /*087e*/ 	.byte	0xff
	.zero		1


	//   ....[111]....
        /*0880*/ 	.word	0x0000b900
        /*0884*/ 	.word	0x00000004
        /*0888*/ 	.word	0x00000100
        /*088c*/ 	.short	0x010a
        /*088e*/ 	.byte	0xff
	.zero		1


	//   ....[112]....
        /*0890*/ 	.word	0x0000b960
        /*0894*/ 	.word	0x00000004
        /*0898*/ 	.word	0x00000160
        /*089c*/ 	.short	0x010a
        /*089e*/ 	.byte	0xff
	.zero		1


	//   ....[113]....
        /*08a0*/ 	.word	0x0000b9d0
        /*08a4*/ 	.word	0x00000004
        /*08a8*/ 	.word	0x00000130
        /*08ac*/ 	.short	0x010a
        /*08ae*/ 	.byte	0xff
	.zero		1


	//   ....[114]....
        /*08b0*/ 	.word	0x0000ba40
        /*08b4*/ 	.word	0x00000004
        /*08b8*/ 	.word	0x00000128
        /*08bc*/ 	.short	0x010a
        /*08be*/ 	.byte	0xff
	.zero		1


	//   ....[115]....
        /*08c0*/ 	.word	0x0000bab0
        /*08c4*/ 	.word	0x00000004
        /*08c8*/ 	.word	0x000000f0
        /*08cc*/ 	.short	0x010a
        /*08ce*/ 	.byte	0xff
	.zero		1


	//   ....[116]....
        /*08d0*/ 	.word	0x0000bb20
        /*08d4*/ 	.word	0x00000004
        /*08d8*/ 	.word	0x00000128
        /*08dc*/ 	.short	0x010a
        /*08de*/ 	.byte	0xff
	.zero		1


	//   ....[117]....
        /*08e0*/ 	.word	0x0000bb90
        /*08e4*/ 	.word	0x00000004
        /*08e8*/ 	.word	0x000000f0
        /*08ec*/ 	.short	0x010a
        /*08ee*/ 	.byte	0xff
	.zero		1


	//   ....[118]....
        /*08f0*/ 	.word	0x0000bc00
        /*08f4*/ 	.word	0x00000004
        /*08f8*/ 	.word	0x00000128
        /*08fc*/ 	.short	0x010a
        /*08fe*/ 	.byte	0xff
	.zero		1


	//   ....[119]....
        /*0900*/ 	.word	0x0000bc60
        /*0904*/ 	.word	0x00000005
        /*0908*/ 	.word	0x00000128
        /*090c*/ 	.short	0x010a
        /*090e*/ 	.byte	0xff
	.zero		1


	//   ....[120]....
        /*0910*/ 	.word	0x0000bcc0
        /*0914*/ 	.word	0x00000003
        /*0918*/ 	.word	0x00000110
        /*091c*/ 	.short	0x010a
        /*091e*/ 	.byte	0xff
	.zero		1


	//   ....[121]....
        /*0920*/ 	.word	0x0000bd20
        /*0924*/ 	.word	0x00000003
        /*0928*/ 	.word	0x00000138
        /*092c*/ 	.short	0x010a
        /*092e*/ 	.byte	0xff
	.zero		1


	//   ....[122]....
        /*0930*/ 	.word	0x0000bd80
        /*0934*/ 	.word	0x00000003
        /*0938*/ 	.word	0x00000138
        /*093c*/ 	.short	0x010a
        /*093e*/ 	.byte	0xff
	.zero		1


	//----- nvinfo : EIATTR_NUM_MBARRIERS
	.align		4
.L_60:
        /*0940*/ 	.byte	0x03, 0x38
        /*0942*/ 	.short	0x002f


	//----- nvinfo : EIATTR_EXIT_INSTR_OFFSETS
	.align		4
        /*0944*/ 	.byte	0x04, 0x1c
        /*0946*/ 	.short	(.L_62 - .L_61)


	//   ....[0]....
.L_61:
        /*0948*/ 	.word	0x0000b100


	//----- nvinfo : EIATTR_INDIRECT_BRANCH_TARGETS
	.align		4
.L_62:
        /*094c*/ 	.byte	0x04, 0x34
        /*094e*/ 	.short	(.L_64 - .L_63)


	//   ....[0]....
.L_63:
        /*0950*/ 	.word	.L_x_150@srel
        /*0954*/ 	.short	0x0
        /*0956*/ 	.short	0x0
        /*0958*/ 	.word	0x4
        /*095c*/ 	.word	.L_x_151@srel
        /*0960*/ 	.word	.L_x_152@srel
        /*0964*/ 	.word	.L_x_153@srel
        /*0968*/ 	.word	.L_x_10@srel


	//   ....[1]....
        /* <DEDUP_REMOVED lines=13> */


	//----- nvinfo : EIATTR_REQNTID
	.align		4
.L_64:
        /*099c*/ 	.byte	0x04, 0x10
        /*099e*/ 	.short	(.L_66 - .L_65)
.L_65:
        /*09a0*/ 	.word	0x00000200
        /*09a4*/ 	.word	0x00000001
        /*09a8*/ 	.word	0x00000001


	//----- nvinfo : EIATTR_CRS_STACK_SIZE
	.align		4
.L_66:
        /*09ac*/ 	.byte	0x04, 0x1e
        /*09ae*/ 	.short	(.L_68 - .L_67)
.L_67:
        /*09b0*/ 	.word	0x00000000


	//----- nvinfo : EIATTR_CBANK_PARAM_SIZE
	.align		4
.L_68:
        /*09b4*/ 	.byte	0x03, 0x19
        /*09b6*/ 	.short	0x02ac


	//----- nvinfo : EIATTR_PARAM_CBANK
	.align		4
        /*09b8*/ 	.byte	0x04, 0x0a
        /*09ba*/ 	.short	(.L_70 - .L_69)
	.align		4
.L_69:
        /*09bc*/ 	.word	index@(.nv.constant0.kernel_cutlass_kernel_flash_attncuteflash_fwd_sm100FlashAttentionForwardSm100_object_at__tensor0000o9611101213_tensor0000o9611101213_tensor0000o9610111213_tensor0000o9611101213_tensorptrf_0)
        /*09c0*/ 	.short	0x0380
        /*09c2*/ 	.short	0x02ac


	//----- nvinfo : EIATTR_SW_WAR
	.align		4
.L_70:
        /*09c4*/ 	.byte	0x04, 0x36
        /*09c6*/ 	.short	(.L_72 - .L_71)
.L_71:
        /*09c8*/ 	.word	0x00000008
.L_72:


//--------------------- .nv.compat                --------------------------
	.section	.nv.compat,"",@"SHT_CUDA_COMPAT_INFO"
	.align	4
        /*0000*/ 	.byte	0x02, 0x02, 0x02, 0x00, 0x02, 0x05, 0x05, 0x00, 0x02, 0x03, 0x01, 0x00, 0x02, 0x06, 0x01, 0x00


//--------------------- .nv.callgraph             --------------------------
	.section	.nv.callgraph,"",@"SHT_CUDA_CALLGRAPH"
	.align	4
	.sectionentsize	8
	.align		4
        /*0000*/ 	.word	0x00000000
	.align		4
        /*0004*/ 	.word	0xffffffff
	.align		4
        /*0008*/ 	.word	0x00000000
	.align		4
        /*000c*/ 	.word	0xfffffffe
	.align		4
        /*0010*/ 	.word	0x00000000
	.align		4
        /*0014*/ 	.word	0xfffffffd
	.align		4
        /*0018*/ 	.word	0x00000000
	.align		4
        /*001c*/ 	.word	0xfffffffc


//--------------------- .nv.constant2.kernel_cutlass_kernel_flash_attncuteflash_fwd_sm100FlashAttentionForwardSm100_object_at__tensor0000o9611101213_tensor0000o9611101213_tensor0000o9610111213_tensor0000o9611101213_tensorptrf_0 --------------------------
	.section	.nv.constant2.kernel_cutlass_kernel_flash_attncuteflash_fwd_sm100FlashAttentionForwardSm100_object_at__tensor0000o9611101213_tensor0000o9611101213_tensor0000o9610111213_tensor0000o9611101213_tensorptrf_0,"a",@progbits
	.sectionflags	@""
	.align	4
.nv.constant2.kernel_cutlass_kernel_flash_attncuteflash_fwd_sm100FlashAttentionForwardSm100_object_at__tensor0000o9611101213_tensor0000o9611101213_tensor0000o9610111213_tensor0000o9611101213_tensorptrf_0:
        /*0000*/ 	.byte	0xd0, 0x0a, 0x00, 0x00, 0xa0, 0x0a, 0x00, 0x00, 0x70, 0x0a, 0x00, 0x00, 0xa0, 0x25, 0x00, 0x00
        /*0010*/ 	.byte	0xb0, 0x0b, 0x00, 0x00, 0x60, 0x0b, 0x00, 0x00, 0x60, 0x0b, 0x00, 0x00, 0x60, 0x0b, 0x00, 0x00
        /*0020*/ 	.byte	0x60, 0x0b, 0x00, 0x00, 0x60, 0x0b, 0x00, 0x00, 0x60, 0x0b, 0x00, 0x00, 0xe0, 0x0b, 0x00, 0x00
        /*0030*/ 	.byte	0x60, 0x0b, 0x00, 0x00


//--------------------- .text.kernel_cutlass_kernel_flash_attncuteflash_fwd_sm100FlashAttentionForwardSm100_object_at__tensor0000o9611101213_tensor0000o9611101213_tensor0000o9610111213_tensor0000o9611101213_tensorptrf_0 --------------------------
	.section	.text.kernel_cutlass_kernel_flash_attncuteflash_fwd_sm100FlashAttentionForwardSm100_object_at__tensor0000o9611101213_tensor0000o9611101213_tensor0000o9610111213_tensor0000o9611101213_tensorptrf_0,"ax",@progbits
	.align	128
        .global         kernel_cutlass_kernel_flash_attncuteflash_fwd_sm100FlashAttentionForwardSm100_object_at__tensor0000o9611101213_tensor0000o9611101213_tensor0000o9610111213_tensor0000o9611101213_tensorptrf_0
        .type           kernel_cutlass_kernel_flash_attncuteflash_fwd_sm100FlashAttentionForwardSm100_object_at__tensor0000o9611101213_tensor0000o9611101213_tensor0000o9610111213_tensor0000o9611101213_tensorptrf_0,@function
        .size           kernel_cutlass_kernel_flash_attncuteflash_fwd_sm100FlashAttentionForwardSm100_object_at__tensor0000o9611101213_tensor0000o9611101213_tensor0000o9610111213_tensor0000o9611101213_tensorptrf_0,(.L_x_167 - kernel_cutlass_kernel_flash_attncuteflash_fwd_sm100FlashAttentionForwardSm100_object_at__tensor0000o9611101213_tensor0000o9611101213_tensor0000o9610111213_tensor0000o9611101213_tensorptrf_0)
        .other          kernel_cutlass_kernel_flash_attncuteflash_fwd_sm100FlashAttentionForwardSm100_object_at__tensor0000o9611101213_tensor0000o9611101213_tensor0000o9610111213_tensor0000o9611101213_tensorptrf_0,@"STO_CUDA_ENTRY STV_DEFAULT"
kernel_cutlass_kernel_flash_attncuteflash_fwd_sm100FlashAttentionForwardSm100_object_at__tensor0000o9611101213_tensor0000o9611101213_tensor0000o9610111213_tensor0000o9611101213_tensorptrf_0:
.text.kernel_cutlass_kernel_flash_attncuteflash_fwd_sm100FlashAttentionForwardSm100_object_at__tensor0000o9611101213_tensor0000o9611101213_tensor0000o9610111213_tensor0000o9611101213_tensorptrf_0:
[----:B------:R-:W1:Y:S01]  /*0000*/  LDC R1, c[0x0][0x37c] ;  /* 0x0000df00ff017b82 */ /* 0x000e620000000800 */
[----:B------:R-:W2:Y:S07]  /*0010*/  S2R R0, SR_TID.X ;  /* 0x0000000000007919 */ /* 0x000eae0000002100 */
[----:B------:R-:W3:Y:S01]  /*0020*/  S2UR UR14, SR_CgaCtaId ;  /* 0x00000000000e79c3 */ /* 0x000ee20000008800 */
[----:B------:R-:W4:Y:S01]  /*0030*/  LDCU UR11, c[0x0][0x36c] ;  /* 0x00006d80ff0b77ac */ /* 0x000f220008000800 */
[----:B------:R-:W-:Y:S01]  /*0040*/  UMOV UR10, 0x1 ;  /* 0x00000001000a7882 */ /* 0x000fe20000000000 */
[----:B------:R-:W-:-:S05]  /*0050*/  UMOV UR12, 0x1 ;  /* 0x00000001000c7882 */ /* 0x000fca0000000000 */
[----:B------:R-:W5:Y:S01]  /*0060*/  S2UR UR18, SR_CTAID.X ;  /* 0x00000000001279c3 */ /* 0x000f620000002500 */
[----:B----4-:R-:W-:Y:S02]  /*0070*/  UISETP.EQ.U32.AND UP4, UPT, UR11, 0x1, UPT ;  /* 0x000000010b00788c */ /* 0x010fe4000bf82070 */
[----:B---3--:R-:W-:-:S04]  /*0080*/  ULEA.HI UR5, UR14, UR14, URZ, 0x1 ;  /* 0x0000000e0e057291 */ /* 0x008fc8000f8f08ff */
[----:B------:R-:W-:Y:S02]  /*0090*/  ULOP3.LUT UR4, UR5, 0xfffffffe, URZ, 0xc0, !UPT ;  /* 0xfffffffe05047892 */ /* 0x000fe4000f8ec0ff */
[----:B------:R-:W-:Y:S01]  /*00a0*/  USHF.R.U32.HI UR7, URZ, 0x1, UR5 ;  /* 0x00000001ff077899 */ /* 0x000fe20008011605 */
[----:B--2---:R-:W-:Y:S01]  /*00b0*/  SHF.R.U32.HI R0, RZ, 0x5, R0 ;  /* 0x00000005ff007819 */ /* 0x004fe20000011600 */
[----:B------:R-:W-:Y:S02]  /*00c0*/  UISETP.NE.AND UP0, UPT, UR14, UR4, UPT ;  /* 0x000000040e00728c */ /* 0x000fe4000bf05270 */
[----:B------:R-:W-:Y:S01]  /*00d0*/  UIADD3 UR4, UPT, UPT, -UR4, UR14, URZ ;  /* 0x0000000e04047290 */ /* 0x000fe2000fffe1ff */
[C---:B------:R-:W-:Y:S01]  /*00e0*/  R2UR UR6, R0.reuse ;  /* 0x00000000000672ca */ /* 0x040fe200000e0000 */
[----:B------:R-:W-:Y:S01]  /*00f0*/  UISETP.LT.AND UP0, UPT, UR14, URZ, UP0 ;  /* 0x000000ff0e00728c */ /* 0x000fe20008701270 */
[----:B------:R-:W-:Y:S01]  /*0100*/  ISETP.NE.AND P0, PT, R0, 0xc, PT ;  /* 0x0000000c0000780c */ /* 0x000fe20003f05270 */
[----:B------:R-:W-:-:S02]  /*0110*/  ULOP3.LUT UR8, UR4, 0x1, URZ, 0x3c, !UPT ;  /* 0x0000000104087892 */ /* 0x000fc4000f8e3cff */
[----:B------:R-:W-:Y:S02]  /*0120*/  USHF.L.U32 UR9, UR10, UR4, URZ ;  /* 0x000000040a097299 */ /* 0x000fe400080006ff */
[----:B------:R-:W-:-:S06]  /*0130*/  USHF.L.U32 UR4, UR10, UR8, URZ ;  /* 0x000000080a047299 */ /* 0x000fcc00080006ff */
[----:B------:R-:W-:Y:S02]  /*0140*/  UISETP.NE.AND UP5, UPT, UR6, URZ, UPT ;  /* 0x000000ff0600728c */ /* 0x000fe4000bfa5270 */
[----:B-----5:R-:W-:-:S06]  /*0150*/  ULOP3.LUT UR6, UR18, 0x1, URZ, 0xc0, !UPT ;  /* 0x0000000112067892 */ /* 0x020fcc000f8ec0ff */
[----:B------:R-:W-:Y:S01]  /*0160*/  IMAD.U32 R6, RZ, RZ, UR6 ;  /* 0x00000006ff067e24 */ /* 0x000fe2000f8e00ff */
[----:B------:R-:W-:Y:S02]  /*0170*/  UIADD3 UR6, UPT, UPT, UR7, -0x1, URZ ;  /* 0xffffffff07067890 */ /* 0x000fe4000fffe0ff */
[----:B------:R-:W-:Y:S01]  /*0180*/  @!UP5 UMOV UR5, 0x400 ;  /* 0x000004000005d882 */ /* 0x000fe20000000000 */
[----:B------:R-:W-:Y:S02]  /*0190*/  @!UP0 UIADD3 UR6, UPT, UPT, UR7, URZ, URZ ;  /* 0x000000ff07068290 */ /* 0x000fe4000fffe0ff */
[----:B------:R-:W-:-:S04]  /*01a0*/  @!UP5 UIADD3 UR12, UPT, UPT, -UR12, 0x100000, URZ ;  /* 0x001000000c0cd890 */ /* 0x000fc8000fffe1ff */
[----:B------:R-:W-:Y:S02]  /*01b0*/  @!UP5 USHF.L.U32 UR13, UR12, 0xb, URZ ;  /* 0x0000000b0c0dd899 */ /* 0x000fe400080006ff */
[----:B------:R-:W-:Y:S02]  /*01c0*/  @!UP5 USHF.L.U32 UR12, UR12, 0x1, URZ ;  /* 0x000000010c0cd899 */ /* 0x000fe400080006ff */
[----:B------:R-:W-:Y:S02]  /*01d0*/  @!UP5 ULEA UR15, UR14, UR5, 0x18 ;  /* 0x000000050e0fd291 */ /* 0x000fe4000f8ec0ff */
[----:B------:R-:W-:Y:S02]  /*01e0*/  ULOP3.LUT UR5, UR4, UR9, URZ, 0xfc, !UPT ;  /* 0x0000000904057292 */ /* 0x000fe4000f8efcff */
[----:B------:R-:W-:-:S04]  /*01f0*/  UIADD3 UR4, UPT, UPT, UR6, UR6, URZ ;  /* 0x0000000606047290 */ /* 0x000fc8000fffe0ff */
[----:B------:R-:W-:Y:S02]  /*0200*/  IMAD.U32 R7, RZ, RZ, UR5 ;  /* 0x00000005ff077e24 */ /* 0x000fe4000f8e00ff */
[----:B------:R-:W-:Y:S01]  /*0210*/  IMAD.U32 R3, RZ, RZ, UR4 ;  /* 0x00000004ff037e24 */ /* 0x000fe2000f8e00ff */
[----:B-1----:R-:W-:Y:S06]  /*0220*/  BRA.U UP5, `(.L_x_0) ;  /* 0x0000000105387547 */ /* 0x002fec000b800000 */
[----:B------:R-:W1:Y:S02]  /*0230*/  LDCU.64 UR4, c[0x0][0x348] ;  /* 0x00006900ff0477ac */ /* 0x000e640008000a00 */
[----:B-1----:R-:W-:Y:S02]  /*0240*/  UIADD3 UR10, UP3, UPT, UR4, 0x80, URZ ;  /* 0x00000080040a7890 */ /* 0x002fe4000ff7e0ff */
[----:B------:R-:W-:Y:S02]  /*0250*/  UIADD3 UR8, UP2, UPT, UR4, 0x100, URZ ;  /* 0x0000010004087890 */ /* 0x000fe4000ff5e0ff */
[----:B------:R-:W-:Y:S02]  /*0260*/  UIADD3 UR6, UP1, UPT, UR4, 0x180, URZ ;  /* 0x0000018004067890 */ /* 0x000fe4000ff3e0ff */
[----:B------:R-:W-:Y:S02]  /*0270*/  UIADD3 UR4, UP0, UPT, UR4, 0x200, URZ ;  /* 0x0000020004047890 */ /* 0x000fe4000ff1e0ff */
[----:B------:R-:W-:-:S02]  /*0280*/  UIADD3.X UR11, UPT, UPT, URZ, UR5, URZ, UP3, !UPT ;  /* 0x00000005ff0b7290 */ /* 0x000fc40009ffe4ff */
[----:B------:R-:W-:Y:S02]  /*0290*/  UIADD3.X UR9, UPT, UPT, URZ, UR5, URZ, UP2, !UPT ;  /* 0x00000005ff097290 */ /* 0x000fe400097fe4ff */
[----:B------:R-:W-:Y:S02]  /*02a0*/  UIADD3.X UR7, UPT, UPT, URZ, UR5, URZ, UP1, !UPT ;  /* 0x00000005ff077290 */ /* 0x000fe40008ffe4ff */
[----:B------:R-:W-:-:S03]  /*02b0*/  UIADD3.X UR5, UPT, UPT, URZ, UR5, URZ, UP0, !UPT ;  /* 0x00000005ff057290 */ /* 0x000fc600087fe4ff */
[----:B------:R1:W-:Y:S02]  /*02c0*/  UTMACCTL.PF [UR10] ;  /* 0x000000000a0079b9 */ /* 0x0003e40008040000 */
[----:B------:R1:W-:Y:S02]  /*02d0*/  UTMACCTL.PF [UR8] ;  /* 0x00000000080079b9 */ /* 0x0003e40008040000 */
[----:B------:R1:W-:Y:S02]  /*02e0*/  UTMACCTL.PF [UR6] ;  /* 0x00000000060079b9 */ /* 0x0003e40008040000 */
[----:B------:R1:W-:Y:S02]  /*02f0*/  UTMACCTL.PF [UR4] ;  /* 0x00000000040079b9 */ /* 0x0003e40008040000 */
[----:B-1----:R-:W-:Y:S01]  /*0300*/  NOP ;  /* 0x0000000000007918 */ /* 0x002fe20000000000 */
.L_x_0:
[----:B------:R-:W-:Y:S05]  /*0310*/  @P0 BRA `(.L_x_1) ;  /* 0x00000000002c0947 */ /* 0x000fea0003800000 */
[----:B------:R-:W1:Y:S01]  /*0320*/  S2UR UR6, SR_CgaCtaId ;  /* 0x00000000000679c3 */ /* 0x000e620000008800 */
[----:B------:R-:W-:Y:S01]  /*0330*/  UMOV UR4, 0x400 ;  /* 0x0000040000047882 */ /* 0x000fe20000000000 */
[----:B------:R-:W-:Y:S01]  /*0340*/  UMOV UR5, 0x20 ;  /* 0x0000002000057882 */ /* 0x000fe20000000000 */
[----:B------:R-:W-:Y:S01]  /*0350*/  ELECT P0, URZ, PT ;  /* 0x0000000000ff782f */ /* 0x000fe20003800000 */
[----:B-1----:R-:W-:Y:S02]  /*0360*/  ULEA UR6, UR6, UR4, 0x18 ;  /* 0x0000000406067291 */ /* 0x002fe4000f8ec0ff */
[----:B------:R-:W-:-:S04]  /*0370*/  UIADD3 UR4, UPT, UPT, -UR5, 0x100000, URZ ;  /* 0x0010000005047890 */ /* 0x000fc8000fffe1ff */
[----:B------:R-:W-:Y:S02]  /*0380*/  USHF.L.U32 UR5, UR4, 0xb, URZ ;  /* 0x0000000b04057899 */ /* 0x000fe400080006ff */
[----:B------:R-:W-:Y:S01]  /*0390*/  USHF.L.U32 UR4, UR4, 0x1, URZ ;  /* 0x0000000104047899 */ /* 0x000fe200080006ff */
[----:B------:R-:W1:Y:S11]  /*03a0*/  FENCE.VIEW.ASYNC.S ;  /* 0x00000000000073c6 */ /* 0x000e760000000000 */
[----:B-1----:R1:W2:Y:S01]  /*03b0*/  SYNCS.EXCH.64 URZ, [UR6+0x160], UR4 ;  /* 0x0001600406ff75b2 */ /* 0x0022a20008000100 */
[----:B------:R-:W-:Y:S01]  /*03c0*/  NOP ;  /* 0x0000000000007918 */ /* 0x000fe20000000000 */
.L_x_1:
[----:B------:R-:W-:Y:S01]  /*03d0*/  NOP ;  /* 0x0000000000007918 */ /* 0x000fe20000000000 */
[----:B------:R-:W3:Y:S02]  /*03e0*/  FENCE.VIEW.ASYNC.S ;  /* 0x00000000000073c6 */ /* 0x000ee40000000000 */
[----:B---3--:R3:W4:Y:S01]  /*03f0*/  @!UP5 SYNCS.EXCH.64 URZ, [UR15], UR12 ;  /* 0x0000000c0fffd5b2 */ /* 0x0087220008000100 */
[----:B------:R3:W5:Y:S01]  /*0400*/  @!UP5 SYNCS.EXCH.64 URZ, [UR15+0x8], UR12 ;  /* 0x0000080c0fffd5b2 */ /* 0x0007620008000100 */
[----:B------:R-:W-:Y:S05]  /*0410*/  BRA.U UP5, `(.L_x_2) ;  /* 0x0000000105a87547 */ /* 0x000fea000b800000 */
[----:B-1----:R-:W-:Y:S01]  /*0420*/  UMOV UR4, 0x400 ;  /* 0x0000040000047882 */ /* 0x002fe20000000000 */
[----:B------:R-:W-:Y:S01]  /*0430*/  UMOV UR6, 0x1 ;  /* 0x0000000100067882 */ /* 0x000fe20000000000 */
[----:B------:R-:W-:Y:S02]  /*0440*/  ULEA UR4, UR14, UR4, 0x18 ;  /* 0x000000040e047291 */ /* 0x000fe4000f8ec0ff */
[----:B------:R-:W-:-:S04]  /*0450*/  UIADD3 UR6, UPT, UPT, -UR6, 0x100000, URZ ;  /* 0x0010000006067890 */ /* 0x000fc8000fffe1ff */
[----:B------:R-:W-:Y:S02]  /*0460*/  USHF.L.U32 UR7, UR6, 0xb, URZ ;  /* 0x0000000b06077899 */ /* 0x000fe400080006ff */
[----:B------:R-:W-:Y:S01]  /*0470*/  USHF.L.U32 UR6, UR6, 0x1, URZ ;  /* 0x0000000106067899 */ /* 0x000fe200080006ff */
[----:B------:R-:W-:Y:S02]  /*0480*/  UMOV UR8, 0x200 ;  /* 0x0000020000087882 */ /* 0x000fe40000000000 */
[----:B------:R-:W-:-:S04]  /*0490*/  UIADD3 UR8, UPT, UPT, -UR8, 0x100000, URZ ;  /* 0x0010000008087890 */ /* 0x000fc8000fffe1ff */
[----:B------:R-:W-:Y:S02]  /*04a0*/  USHF.L.U32 UR9, UR8, 0xb, URZ ;  /* 0x0000000b08097899 */ /* 0x000fe400080006ff */
[----:B------:R-:W-:Y:S01]  /*04b0*/  USHF.L.U32 UR8, UR8, 0x1, URZ ;  /* 0x0000000108087899 */ /* 0x000fe200080006ff */
[----:B------:R-:W1:Y:S02]  /*04c0*/  FENCE.VIEW.ASYNC.S ;  /* 0x00000000000073c6 */ /* 0x000e640000000000 */
[----:B-1----:R1:W3:Y:S01]  /*04d0*/  SYNCS.EXCH.64 URZ, [UR4+0x10], UR6 ;  /* 0x0000100604ff75b2 */ /* 0x0022e20008000100 */
[----:B------:R1:W5:Y:S01]  /*04e0*/  SYNCS.EXCH.64 URZ, [UR4+0x18], UR6 ;  /* 0x0000180604ff75b2 */ /* 0x0003620008000100 */
[----:B------:R1:W4:Y:S01]  /*04f0*/  SYNCS.EXCH.64 URZ, [UR4+0x20], UR6 ;  /* 0x0000200604ff75b2 */ /* 0x0003220008000100 */
[----:B------:R1:W2:Y:S01]  /*0500*/  SYNCS.EXCH.64 URZ, [UR4+0x28], UR6 ;  /* 0x0000280604ff75b2 */ /* 0x0002a20008000100 */
[----:B------:R1:W1:Y:S01]  /*0510*/  SYNCS.EXCH.64 URZ, [UR4+0x30], UR6 ;  /* 0x0000300604ff75b2 */ /* 0x0002620008000100 */
        /* <DEDUP_REMOVED lines=25> */
[----:B--2345:R-:W-:Y:S01]  /*06b0*/  NOP ;  /* 0x0000000000007918 */ /* 0x03cfe20000000000 */
.L_x_2:
[----:B------:R-:W-:Y:S05]  /*06c0*/  BRA.U UP5, `(.L_x_3) ;  /* 0x0000000105807547 */ /* 0x000fea000b800000 */
[----:B-1----:R-:W-:Y:S01]  /*06d0*/  UMOV UR4, 0x400 ;  /* 0x0000040000047882 */ /* 0x002fe20000000000 */
[----:B------:R-:W-:Y:S01]  /*06e0*/  UMOV UR16, 0x8 ;  /* 0x0000000800107882 */ /* 0x000fe20000000000 */
[----:B------:R-:W-:Y:S01]  /*06f0*/  UMOV UR8, 0x1 ;  /* 0x0000000100087882 */ /* 0x000fe20000000000 */
[----:B------:R-:W-:Y:S02]  /*0700*/  ULEA UR4, UR14, UR4, 0x18 ;  /* 0x000000040e047291 */ /* 0x000fe4000f8ec0ff */
[----:B------:R-:W-:-:S04]  /*0710*/  UIADD3 UR16, UPT, UPT, -UR16, 0x100000, URZ ;  /* 0x0010000010107890 */ /* 0x000fc8000fffe1ff */
[----:B------:R-:W-:Y:S02]  /*0720*/  USHF.L.U32 UR17, UR16, 0xb, URZ ;  /* 0x0000000b10117899 */ /* 0x000fe400080006ff */
[----:B------:R-:W-:Y:S01]  /*0730*/  USHF.L.U32 UR16, UR16, 0x1, URZ ;  /* 0x0000000110107899 */ /* 0x000fe200080006ff */
[----:B---3--:R-:W-:Y:S01]  /*0740*/  UMOV UR12, 0x100 ;  /* 0x00000100000c7882 */ /* 0x008fe20000000000 */
[----:B------:R-:W-:-:S04]  /*0750*/  UIADD3 UR8, UPT, UPT, -UR8, 0x100000, URZ ;  /* 0x0010000008087890 */ /* 0x000fc8000fffe1ff */
[----:B------:R-:W-:Y:S02]  /*0760*/  USHF.L.U32 UR9, UR8, 0xb, URZ ;  /* 0x0000000b08097899 */ /* 0x000fe400080006ff */
[----:B------:R-:W-:Y:S01]  /*0770*/  USHF.L.U32 UR8, UR8, 0x1, URZ ;  /* 0x0000000108087899 */ /* 0x000fe200080006ff */
[----:B------:R-:W-:Y:S01]  /*0780*/  UMOV UR6, 0x80 ;  /* 0x0000008000067882 */ /* 0x000fe20000000000 */
[----:B------:R-:W-:-:S04]  /*0790*/  UIADD3 UR12, UPT, UPT, -UR12, 0x100000, URZ ;  /* 0x001000000c0c7890 */ /* 0x000fc8000fffe1ff */
[----:B------:R-:W-:Y:S02]  /*07a0*/  USHF.L.U32 UR13, UR12, 0xb, URZ ;  /* 0x0000000b0c0d7899 */ /* 0x000fe400080006ff */
[----:B------:R-:W-:Y:S01]  /*07b0*/  USHF.L.U32 UR12, UR12, 0x1, URZ ;  /* 0x000000010c0c7899 */ /* 0x000fe200080006ff */
[----:B------:R-:W-:Y:S01]  /*07c0*/  UMOV UR10, 0x20 ;  /* 0x00000020000a7882 */ /* 0x000fe20000000000 */
[----:B------:R-:W-:-:S04]  /*07d0*/  UIADD3 UR6, UPT, UPT, -UR6, 0x100000, URZ ;  /* 0x0010000006067890 */ /* 0x000fc8000fffe1ff */
[----:B------:R-:W-:Y:S02]  /*07e0*/  USHF.L.U32 UR7, UR6, 0xb, URZ ;  /* 0x0000000b06077899 */ /* 0x000fe400080006ff */
[----:B------:R-:W-:Y:S02]  /*07f0*/  USHF.L.U32 UR6, UR6, 0x1, URZ ;  /* 0x0000000106067899 */ /* 0x000fe400080006ff */
        /* <DEDUP_REMOVED lines=10> */
[----:B------:R1:W1:Y:S03]  /*08a0*/  SYNCS.EXCH.64 URZ, [UR4+0x130], UR6 ;  /* 0x0001300604ff75b2 */ /* 0x0002660008000100 */
[----:B------:R1:W1:Y:S01]  /*08b0*/  SYNCS.EXCH.64 URZ, [UR4+0x138], UR10 ;  /* 0x0001380a04ff75b2 */ /* 0x0002620008000100 */
[----:B------:R-:W-:Y:S01]  /*08c0*/  NOP ;  /* 0x0000000000007918 */ /* 0x000fe20000000000 */
.L_x_3:
[----:B------:R-:W-:Y:S01]  /*08d0*/  NOP ;  /* 0x0000000000007918 */ /* 0x000fe20000000000 */
[----:B------:R-:W-:Y:S05]  /*08e0*/  BRA.U !UP4, `(.L_x_4) ;  /* 0x000000010c087547 */ /* 0x000fea000b800000 */
[----:B-12345:R-:W-:Y:S01]  /*08f0*/  UCGABAR_ARV ;  /* 0x00000000000079c7 */ /* 0x03efe20008000000 */
[----:B------:R-:W-:Y:S05]  /*0900*/  BRA `(.L_x_5) ;  /* 0x0000000000047947 */ /* 0x000fea0003800000 */
.L_x_4:
[----:B-12345:R-:W-:Y:S01]  /*0910*/  NOP ;  /* 0x0000000000007918 */ /* 0x03efe20000000000 */
.L_x_5:
[----:B------:R-:W-:Y:S05]  /*0920*/  BRA.U !UP4, `(.L_x_6) ;  /* 0x000000010c0c7547 */ /* 0x000fea000b800000 */
[----:B------:R-:W-:Y:S01]  /*0930*/  UCGABAR_WAIT ;  /* 0x0000000000007dc7 */ /* 0x000fe20008000000 */
[----:B------:R-:W-:Y:S01]  /*0940*/  CCTL.IVALL ;  /* 0x00000000ff00798f */ /* 0x000fe20002000000 */
[----:B------:R-:W-:Y:S05]  /*0950*/  BRA `(.L_x_7) ;  /* 0x0000000000047947 */ /* 0x000fea0003800000 */
.L_x_6:
[----:B------:R-:W-:Y:S06]  /*0960*/  BAR.SYNC.DEFER_BLOCKING 0x0 ;  /* 0x0000000000007b1d */ /* 0x000fec0000010000 */
.L_x_7:
[----:B------:R-:W1:Y:S02]  /*0970*/  S2UR UR4, SR_CgaSize ;  /* 0x00000000000479c3 */ /* 0x000e640000008a00 */
[----:B-1----:R-:W-:-:S12]  /*0980*/  UIMAD UR4, UR4, -0xa0, URZ ;  /* 0xffffff60040478a4 */ /* 0x002fd8000f8e02ff */
[----:B------:R-:W1:Y:S01]  /*0990*/  LDCU UR4, c[0x0][UR4+0x2b0] ;  /* 0x00005600040477ac */ /* 0x000e620008000800 */
[----:B------:R-:W-:Y:S02]  /*09a0*/  I2FP.F32.U32 R2, UR18 ;  /* 0x0000001200027c45 */ /* 0x000fe40008201000 */
[----:B------:R-:W-:-:S03]  /*09b0*/  ISETP.GT.AND P0, PT, R0, 0x6, PT ;  /* 0x000000060000780c */ /* 0x000fc60003f04270 */
[----:B-1----:R-:W-:-:S06]  /*09c0*/  FMUL R2, R2, UR4 ;  /* 0x0000000402027c20 */ /* 0x002fcc0008400000 */
[----:B------:R-:W1:Y:S02]  /*09d0*/  F2I.U32.TRUNC.NTZ R2, R2 ;  /* 0x0000000200027305 */ /* 0x000e64000020f000 */
[----:B-1----:R-:W-:-:S13]  /*09e0*/  R2UR UR4, R2 ;  /* 0x00000000020472ca */ /* 0x002fda00000e0000 */
[----:B------:R-:W-:Y:S01]  /*09f0*/  IMAD.U32 R2, RZ, RZ, UR4 ;  /* 0x00000004ff027e24 */ /* 0x000fe2000f8e00ff */
[----:B------:R-:W-:Y:S05]  /*0a00*/  @P0 BRA `(.L_x_8) ;  /* 0x00000000003c0947 */ /* 0x000fea0003800000 */
[----:B------:R-:W-:-:S05]  /*0a10*/  IMAD.MOV.U32 R5, RZ, RZ, -0x4 ;  /* 0xfffffffcff057424 */ /* 0x000fca00078e00ff */
[----:B------:R-:W-:-:S05]  /*0a20*/  VIADDMNMX.U32 R5, R0, R5, 0x3, PT ;  /* 0x0000000300057446 */ /* 0x000fca0003800005 */
[----:B------:R-:W-:-:S04]  /*0a30*/  IMAD.SHL.U32 R8, R5, 0x4, RZ ;  /* 0x0000000405087824 */ /* 0x000fc800078e00ff */
[----:B------:R-:W1:Y:S02]  /*0a40*/  LDC R4, c[0x2][R8] ;  /* 0x0080000008047b82 */ /* 0x000e640000000800 */
[----:B-1----:R-:W-:-:S04]  /*0a50*/  SHF.R.S32.HI R5, RZ, 0x1f, R4 ;  /* 0x0000001fff057819 */ /* 0x002fc80000011404 */
.L_x_150:
[----:B------:R-:W-:Y:S05]  /*0a60*/  BRX R4 -0xa70                                                                                                                                                                                                      (*"BRANCH_TARGETS .L_x_151,.L_x_152,.L_x_153,.L_x_10"*) ;  /* 0xfffffff404647949 */ /* 0x000fea000383ffff */
.L_x_153:
[----:B------:R-:W-:-:S08]  /*0a70*/  NOP ;  /* 0x0000000000007918 */ /* 0x000fd00000000000 */
[----:B------:R-:W1:-:S00]  /*0a80*/  USETMAXREG.DEALLOC.CTAPOOL 0x30 ;  /* 0x00000030000079c8 */ /* 0x000e4000080e0500 */
[----:B-1----:R-:W-:Y:S05]  /*0a90*/  BRA `(.L_x_9) ;  /* 0x0000003800d07947 */ /* 0x002fea0003800000 */
.L_x_152:
[----:B------:R-:W-:-:S08]  /*0aa0*/  NOP ;  /* 0x0000000000007918 */ /* 0x000fd00000000000 */
[----:B------:R-:W1:-:S00]  /*0ab0*/  USETMAXREG.DEALLOC.CTAPOOL 0x30 ;  /* 0x00000030000079c8 */ /* 0x000e4000080e0500 */
[----:B-1----:R-:W-:Y:S05]  /*0ac0*/  BRA `(.L_x_9) ;  /* 0x0000003800c47947 */ /* 0x002fea0003800000 */
.L_x_151:
[----:B------:R-:W-:-:S08]  /*0ad0*/  NOP ;  /* 0x0000000000007918 */ /* 0x000fd00000000000 */
[----:B------:R-:W1:-:S00]  /*0ae0*/  USETMAXREG.DEALLOC.CTAPOOL 0x30 ;  /* 0x00000030000079c8 */ /* 0x000e4000080e0500 */
[----:B-1----:R-:W-:Y:S05]  /*0af0*/  BRA `(.L_x_9) ;  /* 0x0000003800b87947 */ /* 0x002fea0003800000 */
.L_x_8:
[----:B------:R-:W-:-:S05]  /*0b00*/  IMAD.MOV.U32 R5, RZ, RZ, -0x7 ;  /* 0xfffffff9ff057424 */ /* 0x000fca00078e00ff */
[----:B------:R-:W-:-:S05]  /*0b10*/  VIADDMNMX.U32 R5, R0, R5, 0x8, PT ;  /* 0x0000000800057446 */ /* 0x000fca0003800005 */
[----:B------:R-:W-:-:S04]  /*0b20*/  IMAD.SHL.U32 R8, R5, 0x4, RZ ;  /* 0x0000000405087824 */ /* 0x000fc800078e00ff */
[----:B------:R-:W1:Y:S02]  /*0b30*/  LDC R4, c[0x2][R8+0x10] ;  /* 0x0080040008047b82 */ /* 0x000e640000000800 */
[----:B-1----:R-:W-:-:S04]  /*0b40*/  SHF.R.S32.HI R5, RZ, 0x1f, R4 ;  /* 0x0000001fff057819 */ /* 0x002fc80000011404 */
.L_x_155:
[----:B------:R-:W-:Y:S05]  /*0b50*/  BRX R4 -0xb60                                                                                                                                                                                                      (*"BRANCH_TARGETS .L_x_156,.L_x_157,.L_x_163"*) ;  /* 0xfffffff404287949 */ /* 0x000fea000383ffff */
.L_x_157:
[----:B------:R-:W-:-:S13]  /*0b60*/  ISETP.NE.AND P0, PT, R0, 0xf, PT ;  /* 0x0000000f0000780c */ /* 0x000fda0003f05270 */
[----:B------:R-:W-:Y:S05]  /*0b70*/  @P0 BRA `(.L_x_10) ;  /* 0x0000001800880947 */ /* 0x000fea0003800000 */
[----:B------:R-:W-:-:S08]  /*0b80*/  NOP ;  /* 0x0000000000007918 */ /* 0x000fd00000000000 */
[----:B------:R-:W1:-:S00]  /*0b90*/  USETMAXREG.DEALLOC.CTAPOOL 0x30 ;  /* 0x00000030000079c8 */ /* 0x000e4000080e0500 */
[----:B-1----:R-:W-:Y:S05]  /*0ba0*/  BRA `(.L_x_9) ;  /* 0x00000038008c7947 */ /* 0x002fea0003800000 */
.L_x_156:
[----:B------:R-:W-:-:S08]  /*0bb0*/  NOP ;  /* 0x0000000000007918 */ /* 0x000fd00000000000 */
[----:B------:R-:W1:-:S00]  /*0bc0*/  USETMAXREG.DEALLOC.CTAPOOL 0x30 ;  /* 0x00000030000079c8 */ /* 0x000e4000080e0500 */
[----:B-1----:R-:W-:Y:S05]  /*0bd0*/  BRA `(.L_x_9) ;  /* 0x0000003800807947 */ /* 0x002fea0003800000 */
.L_x_163:
[----:B------:R-:W-:-:S08]  /*0be0*/  NOP ;  /* 0x0000000000007918 */ /* 0x000fd00000000000 */
[----:B------:R-:W1:-:S00]  /*0bf0*/  USETMAXREG.DEALLOC.CTAPOOL 0x30 ;  /* 0x00000030000079c8 */ /* 0x000e4000080e0500 */
[----:B------:R-:W2:Y:S01]  /*0c00*/  LDCU UR4, c[0x0][0x610] ;  /* 0x0000c200ff0477ac */ /* 0x000ea20008000800 */
[----:B-1----:R-:W-:Y:S01]  /*0c10*/  R2UR UR11, R2 ;  /* 0x00000000020b72ca */ /* 0x002fe200000e0000 */
[----:B------:R-:W-:Y:S02]  /*0c20*/  HFMA2 R5, -RZ, RZ, 0, 5.9604644775390625e-08 ;  /* 0x00000001ff057431 */ /* 0x000fe400000001ff */
[----:B------:R-:W-:Y:S01]  /*0c30*/  IMAD.MOV.U32 R9, RZ, RZ, 0x1 ;  /* 0x00000001ff097424 */ /* 0x000fe200078e00ff */
[----:B------:R-:W1:Y:S01]  /*0c40*/  LDCU.U8 UR9, c[0x0][0x614] ;  /* 0x0000c280ff0977ac */ /* 0x000e620008000000 */
[----:B------:R-:W3:Y:S01]  /*0c50*/  LDCU.U8 UR6, c[0x0][0x615] ;  /* 0x0000c2a0ff0677ac */ /* 0x000ee20008000000 */
[----:B------:R-:W4:Y:S01]  /*0c60*/  LDCU UR7, c[0x0][0x38c] ;  /* 0x00007180ff0777ac */ /* 0x000f220008000800 */
[----:B------:R-:W5:Y:S06]  /*0c70*/  LDCU UR8, c[0x0][0x61c] ;  /* 0x0000c380ff0877ac */ /* 0x000f6c0008000800 */
[----:B--2---:R-:W-:Y:S01]  /*0c80*/  UIMAD.WIDE.U32 UR4, UR11, UR4, URZ ;  /* 0x000000040b0472a5 */ /* 0x004fe2000f8e00ff */
[----:B------:R-:W2:Y:S03]  /*0c90*/  LDCU UR10, c[0x0][0x624] ;  /* 0x0000c480ff0a77ac */ /* 0x000ea60008000800 */
[----:B------:R-:W-:Y:S01]  /*0ca0*/  UIADD3 UR4, UPT, UPT, UR11, -UR5, URZ ;  /* 0x800000050b047290 */ /* 0x000fe2000fffe0ff */
[----:B------:R-:W2:Y:S03]  /*0cb0*/  LDCU.U8 UR12, c[0x0][0x620] ;  /* 0x0000c400ff0c77ac */ /* 0x000ea60008000000 */
[----:B-1----:R-:W-:-:S02]  /*0cc0*/  USHF.R.U32.HI UR4, URZ, UR9, UR4 ;  /* 0x00000009ff047299 */ /* 0x002fc40008011604 */
[----:B----4-:R-:W-:Y:S02]  /*0cd0*/  UIADD3 UR9, UPT, UPT, UR7, -0x1, URZ ;  /* 0xffffffff07097890 */ /* 0x010fe4000fffe0ff */
[----:B------:R-:W-:Y:S02]  /*0ce0*/  UIADD3 UR4, UPT, UPT, UR5, UR4, URZ ;  /* 0x0000000405047290 */ /* 0x000fe4000fffe0ff */
[----:B------:R-:W-:Y:S02]  /*0cf0*/  UISETP.GT.AND UP1, UPT, UR7, URZ, UPT ;  /* 0x000000ff0700728c */ /* 0x000fe4000bf24270 */
[----:B---3--:R-:W-:Y:S02]  /*0d00*/  USHF.R.U32.HI UR76, URZ, UR6, UR4 ;  /* 0x00000006ff4c7299 */ /* 0x008fe40008011604 */
[----:B------:R-:W-:Y:S02]  /*0d10*/  UIADD3 UR6, UPT, UPT, -UR7, URZ, URZ ;  /* 0x000000ff07067290 */ /* 0x000fe4000fffe1ff */
[----:B-----5:R-:W-:-:S02]  /*0d20*/  UIMAD.WIDE.U32 UR4, UR76, UR8, URZ ;  /* 0x000000084c0472a5 */ /* 0x020fc4000f8e00ff */
[----:B------:R-:W-:Y:S02]  /*0d30*/  USHF.R.S32.HI UR6, URZ, 0x1f, UR6 ;  /* 0x0000001fff067899 */ /* 0x000fe40008011406 */
[----:B------:R-:W-:Y:S02]  /*0d40*/  USHF.R.S32.HI UR8, URZ, 0x1f, UR9 ;  /* 0x0000001fff087899 */ /* 0x000fe40008011409 */
[----:B------:R-:W-:Y:S02]  /*0d50*/  ULEA.HI UR7, UR6, -UR7, URZ, 0x7 ;  /* 0x8000000706077291 */ /* 0x000fe4000f8f38ff */
[----:B------:R-:W-:Y:S01]  /*0d60*/  ULEA.HI UR8, UR8, UR9, URZ, 0x7 ;  /* 0x0000000908087291 */ /* 0x000fe2000f8f38ff */
[----:B------:R-:W-:Y:S01]  /*0d70*/  UMOV UR6, UR5 ;  /* 0x0000000500067c82 */ /* 0x000fe20008000000 */
[----:B------:R-:W-:Y:S02]  /*0d80*/  USHF.R.S32.HI UR4, URZ, 0x7, UR7 ;  /* 0x00000007ff047899 */ /* 0x000fe40008011407 */
[----:B------:R-:W-:-:S02]  /*0d90*/  UIADD3 UR5, UPT, UPT, UR76, -UR6, URZ ;  /* 0x800000064c057290 */ /* 0x000fc4000fffe0ff */
[----:B--2---:R-:W-:Y:S02]  /*0da0*/  UISETP.GE.AND UP0, UPT, UR11, UR10, UPT ;  /* 0x0000000a0b00728c */ /* 0x004fe4000bf06270 */
[----:B------:R-:W-:Y:S02]  /*0db0*/  USHF.R.U32.HI UR7, URZ, UR12, UR5 ;  /* 0x0000000cff077299 */ /* 0x000fe40008011605 */
[----:B------:R-:W-:Y:S02]  /*0dc0*/  ULEA.HI.SX32 UR8, UR8, 0x1, 0x19 ;  /* 0x0000000108087891 */ /* 0x000fe4000f8fcaff */
[----:B------:R-:W-:Y:S02]  /*0dd0*/  UIADD3 UR5, UPT, UPT, -UR4, URZ, URZ ;  /* 0x000000ff04057290 */ /* 0x000fe4000fffe1ff */
[----:B------:R-:W-:Y:S01]  /*0de0*/  UIADD3 UR7, UPT, UPT, UR6, UR7, URZ ;  /* 0x0000000706077290 */ /* 0x000fe2000fffe0ff */
[----:B------:R-:W-:-:S04]  /*0df0*/  UMOV UR4, URZ ;  /* 0x000000ff00047c82 */ /* 0x000fc80008000000 */
[----:B------:R-:W-:Y:S02]  /*0e00*/  @!UP1 UMOV UR8, UR5 ;  /* 0x0000000500089c82 */ /* 0x000fe40008000000 */
[----:B------:R-:W-:Y:S01]  /*0e10*/  IMAD.U32 R10, RZ, RZ, UR8 ;  /* 0x00000008ff0a7e24 */ /* 0x000fe2000f8e00ff */
[----:B------:R-:W-:Y:S06]  /*0e20*/  BRA.U UP0, `(.L_x_11) ;  /* 0x0000001100a47547 */ /* 0x000fec000b800000 */
[----:B------:R-:W1:Y:S01]  /*0e30*/  LDCU.U8 UR10, c[0x0][0x621] ;  /* 0x0000c420ff0a77ac */ /* 0x000e620008000000 */
[----:B------:R-:W-:Y:S01]  /*0e40*/  R2UR UR11, R10 ;  /* 0x000000000a0b72ca */ /* 0x000fe200000e0000 */
[----:B------:R-:W-:Y:S01]  /*0e50*/  IMAD.MOV.U32 R5, RZ, RZ, 0x1 ;  /* 0x00000001ff057424 */ /* 0x000fe200078e00ff */
[----:B------:R-:W-:Y:S01]  /*0e60*/  R2UR UR9, R6 ;  /* 0x00000000060972ca */ /* 0x000fe200000e0000 */
[----:B------:R-:W2:Y:S01]  /*0e70*/  LDCU UR6, c[0x0][0x618] ;  /* 0x0000c300ff0677ac */ /* 0x000ea20008000800 */
[----:B------:R-:W-:Y:S01]  /*0e80*/  R2UR UR8, R2 ;  /* 0x00000000020872ca */ /* 0x000fe200000e0000 */
[----:B------:R-:W-:Y:S01]  /*0e90*/  IMAD.MOV.U32 R9, RZ, RZ, 0x1 ;  /* 0x00000001ff097424 */ /* 0x000fe200078e00ff */
[----:B------:R-:W3:Y:S01]  /*0ea0*/  LDCU UR5, c[0x0][0x60c] ;  /* 0x0000c180ff0577ac */ /* 0x000ee20008000800 */
[----:B------:R-:W-:Y:S01]  /*0eb0*/  UMOV UR4, 0x400 ;  /* 0x0000040000047882 */ /* 0x000fe20000000000 */
[----:B------:R-:W-:-:S05]  /*0ec0*/  UIADD3 UR67, UPT, UPT, -UR76, URZ, URZ ;  /* 0x000000ff4c437290 */ /* 0x000fca000fffe1ff */
[----:B------:R-:W-:Y:S02]  /*0ed0*/  UIADD3 UR15, UPT, UPT, UR11, -0x1, URZ ;  /* 0xffffffff0b0f7890 */ /* 0x000fe4000fffe0ff */
[----:B------:R-:W-:Y:S02]  /*0ee0*/  UIMAD UR58, UR9, 0x30, URZ ;  /* 0x00000030093a78a4 */ /* 0x000fe4000f8e02ff */
[----:B-1----:R-:W-:Y:S02]  /*0ef0*/  USHF.R.U32.HI UR77, URZ, UR10, UR7 ;  /* 0x0000000aff4d7299 */ /* 0x002fe40008011607 */
[----:B------:R-:W-:Y:S02]  /*0f00*/  ULEA UR7, UR14, UR4, 0x18 ;  /* 0x000000040e077291 */ /* 0x000fe4000f8ec0ff */
[----:B------:R-:W-:Y:S02]  /*0f10*/  UIADD3 UR4, UPT, UPT, -UR77, URZ, URZ ;  /* 0x000000ff4d047290 */ /* 0x000fe4000fffe1ff */
[----:B------:R-:W-:-:S02]  /*0f20*/  USHF.L.U32 UR59, UR15, 0x7, URZ ;  /* 0x000000070f3b7899 */ /* 0x000fc400080006ff */
[----:B--2---:R-:W-:Y:S02]  /*0f30*/  UIMAD UR76, UR4, UR6, UR76 ;  /* 0x00000006044c72a4 */ /* 0x004fe4000f8e024c */
[----:B------:R-:W-:Y:S01]  /*0f40*/  UIADD3 UR62, UPT, UPT, UR11, 0x1fffffe, URZ ;  /* 0x01fffffe0b3e7890 */ /* 0x000fe2000fffe0ff */
[----:B------:R-:W1:Y:S01]  /*0f50*/  LDCU.64 UR70, c[0x0][0x348] ;  /* 0x00006900ff4677ac */ /* 0x000e620008000a00 */
[----:B---3--:R-:W-:Y:S02]  /*0f60*/  UIMAD UR67, UR67, UR5, UR8 ;  /* 0x00000005434372a4 */ /* 0x008fe4000f8e0208 */
[----:B------:R-:W-:Y:S02]  /*0f70*/  UIADD3 UR18, UPT, UPT, UR58, 0x10, URZ ;  /* 0x000000103a127890 */ /* 0x000fe4000fffe0ff */
[----:B------:R-:W-:Y:S02]  /*0f80*/  UIADD3 UR10, UPT, UPT, UR58, 0x20, URZ ;  /* 0x000000203a0a7890 */ /* 0x000fe4000fffe0ff */
[----:B------:R-:W-:-:S02]  /*0f90*/  ULEA UR75, UR9, UR59, 0x6 ;  /* 0x0000003b094b7291 */ /* 0x000fc4000f8e30ff */
[----:B------:R-:W-:Y:S02]  /*0fa0*/  ULOP3.LUT UR65, UR7, 0xfefffc00, URZ, 0xc0, !UPT ;  /* 0xfefffc0007417892 */ /* 0x000fe4000f8ec0ff */
[----:B------:R-:W-:Y:S01]  /*0fb0*/  UISETP.NE.AND UP0, UPT, UR9, URZ, UPT ;  /* 0x000000ff0900728c */ /* 0x000fe2000bf05270 */
[----:B------:R-:W-:Y:S01]  /*0fc0*/  UMOV UR4, URZ ;  /* 0x000000ff00047c82 */ /* 0x000fe20008000000 */
[----:B------:R-:W-:-:S09]  /*0fd0*/  UMOV UR63, UR8 ;  /* 0x00000008003f7c82 */ /* 0x000fd20008000000 */
.L_x_24:
[----:B------:R-:W-:Y:S01]  /*0fe0*/  ULEA UR5, UR4, UR7, 0x3 ;  /* 0x0000000704057291 */ /* 0x000fe2000f8e18ff */
[----:B------:R-:W-:Y:S01]  /*0ff0*/  SHF.L.U32 R12, R5, 0x1f, RZ ;  /* 0x0000001f050c7819 */ /* 0x000fe200000006ff */
[----:B------:R-:W-:Y:S02]  /*1000*/  UIMAD UR72, UR4, 0x3000, UR7 ;  /* 0x00003000044878a4 */ /* 0x000fe4000f8e0207 */
[----:B-1----:R-:W-:Y:S02]  /*1010*/  UIADD3 UR13, UP3, UPT, UR70, 0x100, URZ ;  /* 0x00000100460d7890 */ /* 0x002fe4000ff7e0ff */
[----:B------:R-:W-:Y:S02]  /*1020*/  UIMAD UR32, UR4, 0x3000, UR7 ;  /* 0x00003000042078a4 */ /* 0x000fe4000f8e0207 */
[----:B------:R-:W-:Y:S01]  /*1030*/  UIADD3 UR9, UP2, UPT, UR70, 0x100, URZ ;  /* 0x0000010046097890 */ /* 0x000fe2000ff5e0ff */
[----:B------:R-:W1:Y:S01]  /*1040*/  SYNCS.PHASECHK.TRANS64.TRYWAIT P0, [UR5+0x80], R12 ;  /* 0x0000800cff0075a7 */ /* 0x000e620008001105 */
[----:B------:R-:W-:-:S02]  /*1050*/  UIADD3 UR73, UPT, UPT, UR5, 0x10, URZ ;  /* 0x0000001005497890 */ /* 0x000fc4000fffe0ff */
[----:B------:R-:W-:Y:S02]  /*1060*/  UIMAD UR24, UR4, 0x3000, UR7 ;  /* 0x00003000041878a4 */ /* 0x000fe4000f8e0207 */
[----:B------:R-:W-:Y:S02]  /*1070*/  UIADD3 UR6, UP1, UPT, UR70, 0x100, URZ ;  /* 0x0000010046067890 */ /* 0x000fe4000ff3e0ff */
[----:B------:R-:W-:Y:S02]  /*1080*/  UIADD3.X UR12, UPT, UPT, URZ, UR71, URZ, UP3, !UPT ;  /* 0x00000047ff0c7290 */ /* 0x000fe40009ffe4ff */
[----:B------:R-:W-:Y:S02]  /*1090*/  UIADD3.X UR8, UPT, UPT, URZ, UR71, URZ, UP2, !UPT ;  /* 0x00000047ff087290 */ /* 0x000fe400097fe4ff */
[----:B------:R-:W-:Y:S02]  /*10a0*/  UIADD3 UR72, UPT, UPT, UR72, 0xc800, URZ ;  /* 0x0000c80048487890 */ /* 0x000fe4000fffe0ff */
[----:B------:R-:W-:-:S02]  /*10b0*/  UIADD3 UR32, UPT, UPT, UR32, 0xd800, URZ ;  /* 0x0000d80020207890 */ /* 0x000fc4000fffe0ff */
[----:B------:R-:W-:Y:S02]  /*10c0*/  ULOP3.LUT UR73, UR73, 0xfefffff8, URZ, 0xc0, !UPT ;  /* 0xfefffff849497892 */ /* 0x000fe4000f8ec0ff */
[----:B------:R-:W-:Y:S01]  /*10d0*/  UPLOP3.LUT UP6, UPT, UPT, UPT, UP0, 0x80, 0x8 ;  /* 0x000000000008789c */ /* 0x000fe20003fcf000 */
[----:B------:R-:W-:Y:S01]  /*10e0*/  UMOV UR74, URZ ;  /* 0x000000ff004a7c82 */ /* 0x000fe20008000000 */
[----:B------:R-:W-:Y:S01]  /*10f0*/  UMOV UR34, 0x20 ;  /* 0x0000002000227882 */ /* 0x000fe20000000000 */
[----:B-1----:R-:W-:Y:S08]  /*1100*/  @!P0 BRA `(.L_x_12) ;  /* 0x000000a000008947 */ /* 0x002ff00003800000 */
.L_x_93:
[----:B------:R-:W-:Y:S02]  /*1110*/  ULOP3.LUT UR13, UR13, UR12, URZ, 0x3c, !UPT ;  /* 0x0000000c0d0d7292 */ /* 0x000fe4000f8e3cff */
[----:B------:R-:W-:Y:S02]  /*1120*/  ULOP3.LUT UR9, UR9, UR8, URZ, 0x3c, !UPT ;  /* 0x0000000809097292 */ /* 0x000fe4000f8e3cff */
[----:B------:R-:W-:Y:S02]  /*1130*/  ULOP3.LUT UR12, UR13, UR12, URZ, 0x3c, !UPT ;  /* 0x0000000c0d0c7292 */ /* 0x000fe4000f8e3cff */
[----:B------:R-:W-:Y:S02]  /*1140*/  ULOP3.LUT UR8, UR9, UR8, URZ, 0x3c, !UPT ;  /* 0x0000000809087292 */ /* 0x000fe4000f8e3cff */
[----:B------:R-:W-:Y:S01]  /*1150*/  UIADD3 UR24, UPT, UPT, UR24, 0xe800, URZ ;  /* 0x0000e80018187890 */ /* 0x000fe2000fffe0ff */
[----:B------:R-:W-:Y:S01]  /*1160*/  UMOV UR35, UR75 ;  /* 0x0000004b00237c82 */ /* 0x000fe20008000000 */
[----:B------:R-:W-:Y:S01]  /*1170*/  UMOV UR36, UR76 ;  /* 0x0000004c00247c82 */ /* 0x000fe20008000000 */
[----:B------:R-:W-:Y:S01]  /*1180*/  UMOV UR37, UR77 ;  /* 0x0000004d00257c82 */ /* 0x000fe20008000000 */
[----:B------:R-:W-:-:S02]  /*1190*/  ULOP3.LUT UR13, UR13, UR12, URZ, 0x3c, !UPT ;  /* 0x0000000c0d0d7292 */ /* 0x000fc4000f8e3cff */
[----:B------:R-:W-:Y:S01]  /*11a0*/  ULOP3.LUT UR9, UR9, UR8, URZ, 0x3c, !UPT ;  /* 0x0000000809097292 */ /* 0x000fe2000f8e3cff */
[----:B------:R-:W-:Y:S01]  /*11b0*/  UMOV UR33, UR73 ;  /* 0x0000004900217c82 */ /* 0x000fe20008000000 */
[----:B------:R-:W-:Y:S10]  /*11c0*/  BRA.U UP6, `(.L_x_13) ;  /* 0x00000001060c7547 */ /* 0x000ff4000b800000 */
[----:B------:R-:W-:-:S13]  /*11d0*/  ELECT P0, URZ, PT ;  /* 0x0000000000ff782f */ /* 0x000fda0003800000 */
[----:B-1----:R-:W-:-:S04]  /*11e0*/  @P0 MOV R4, 0x6000 ;  /* 0x0000600000040802 */ /* 0x002fc80000000f00 */
[----:B------:R2:W-:Y:S03]  /*11f0*/  @P0 SYNCS.ARRIVE.TRANS64 RZ, [UR5+0x10], R4 ;  /* 0x00001004ffff09a7 */ /* 0x0005e60008000005 */
.L_x_13:
[----:B------:R3:W-:Y:S01]  /*1200*/  UTMALDG.4D.2CTA [UR72], [UR12], desc[URZ] ;  /* 0x0000ff480c0075b4 */ /* 0x0007e20008219000 */
[----:B------:R-:W-:Y:S01]  /*1210*/  SHF.L.U32 R12, R9, 0x1f, RZ ;  /* 0x0000001f090c7819 */ /* 0x000fe200000006ff */
[----:B------:R-:W-:Y:S01]  /*1220*/  UMOV UR26, 0x40 ;  /* 0x00000040001a7882 */ /* 0x000fe20000000000 */
[----:B------:R-:W-:Y:S01]  /*1230*/  UMOV UR27, UR75 ;  /* 0x0000004b001b7c82 */ /* 0x000fe20008000000 */
[----:B------:R-:W-:Y:S01]  /*1240*/  UMOV UR28, UR76 ;  /* 0x0000004c001c7c82 */ /* 0x000fe20008000000 */
[----:B------:R-:W-:Y:S01]  /*1250*/  UMOV UR29, UR77 ;  /* 0x0000004d001d7c82 */ /* 0x000fe20008000000 */
[----:B------:R-:W-:Y:S01]  /*1260*/  UMOV UR25, UR73 ;  /* 0x0000004900197c82 */ /* 0x000fe20008000000 */
[----:B------:R-:W-:Y:S01]  /*1270*/  R2UR UR5, R6 ;  /* 0x00000000060572ca */ /* 0x000fe200000e0000 */
[----:B------:R4:W-:Y:S01]  /*1280*/  UTMALDG.4D.2CTA [UR32], [UR8], desc[URZ] ;  /* 0x0000ff20080075b4 */ /* 0x0009e20008219000 */
[----:B------:R-:W-:Y:S02]  /*1290*/  UIADD3 UR4, UPT, UPT, UR4, 0x1, URZ ;  /* 0x0000000104047890 */ /* 0x000fe4000fffe0ff */
[----:B------:R-:W-:Y:S01]  /*12a0*/  UIADD3 UR64, UPT, UPT, UR7, 0x6800, URZ ;  /* 0x0000680007407890 */ /* 0x000fe2000fffe0ff */
[----:B------:R-:W-:Y:S01]  /*12b0*/  UMOV UR66, URZ ;  /* 0x000000ff00427c82 */ /* 0x000fe20008000000 */
[----:B------:R-:W-:Y:S01]  /*12c0*/  UMOV UR68, UR76 ;  /* 0x0000004c00447c82 */ /* 0x000fe20008000000 */
[----:B------:R-:W-:-:S06]  /*12d0*/  UMOV UR69, UR77 ;  /* 0x0000004d00457c82 */ /* 0x000fcc0008000000 */
[----:B------:R-:W-:-:S04]  /*12e0*/  ULEA UR67, UR67, UR5, 0x1 ;  /* 0x0000000543437291 */ /* 0x000fc8000f8e08ff */
[----:B------:R-:W-:Y:S02]  /*12f0*/  USHF.L.U32 UR67, UR67, 0x7, URZ ;  /* 0x0000000743437899 */ /* 0x000fe400080006ff */
[----:B---3--:R-:W-:-:S04]  /*1300*/  UIADD3 UR13, UP3, UPT, UR70, 0x80, URZ ;  /* 0x00000080460d7890 */ /* 0x008fc8000ff7e0ff */
[----:B------:R-:W-:Y:S02]  /*1310*/  UIADD3.X UR12, UPT, UPT, URZ, UR71, URZ, UP3, !UPT ;  /* 0x00000047ff0c7290 */ /* 0x000fe40009ffe4ff */
[----:B----4-:R-:W-:Y:S01]  /*1320*/  UIADD3.X UR9, UPT, UPT, URZ, UR71, URZ, UP1, !UPT ;  /* 0x00000047ff097290 */ /* 0x010fe20008ffe4ff */
[----:B------:R-:W-:Y:S01]  /*1330*/  UMOV UR8, UR6 ;  /* 0x0000000600087c82 */ /* 0x000fe20008000000 */
[----:B------:R-:W-:Y:S02]  /*1340*/  UIADD3 UR14, UP1, UPT, UR70, 0x80, URZ ;  /* 0x00000080460e7890 */ /* 0x000fe4000ff3e0ff */
[----:B------:R-:W-:Y:S02]  /*1350*/  UIADD3 UR32, UPT, UPT, UR7, 0x8800, URZ ;  /* 0x0000880007207890 */ /* 0x000fe4000fffe0ff */
[----:B------:R-:W-:-:S03]  /*1360*/  UIADD3.X UR11, UPT, UPT, URZ, UR71, URZ, UP1, !UPT ;  /* 0x00000047ff0b7290 */ /* 0x000fc60008ffe4ff */
[----:B------:R3:W-:Y:S01]  /*1370*/  UTMALDG.4D.2CTA [UR24], [UR8], desc[URZ] ;  /* 0x0000ff18080075b4 */ /* 0x0007e20008219000 */
[----:B------:R-:W4:Y:S01]  /*1380*/  SYNCS.PHASECHK.TRANS64.TRYWAIT P0, [UR7+0x8], R12 ;  /* 0x0000080cff0075a7 */ /* 0x000f220008001107 */
[----:B------:R-:W-:Y:S01]  /*1390*/  UMOV UR34, 0x20 ;  /* 0x0000002000227882 */ /* 0x000fe20000000000 */
[----:B------:R-:W-:Y:S01]  /*13a0*/  UMOV UR33, UR65 ;  /* 0x0000004100217c82 */ /* 0x000fe20008000000 */
[----:B---3--:R-:W-:Y:S02]  /*13b0*/  UIADD3 UR9, UP2, UPT, UR70, 0x80, URZ ;  /* 0x0000008046097890 */ /* 0x008fe4000ff5e0ff */
[----:B------:R-:W-:Y:S02]  /*13c0*/  UIADD3 UR24, UPT, UPT, UR7, 0xa800, URZ ;  /* 0x0000a80007187890 */ /* 0x000fe4000fffe0ff */
[----:B------:R-:W-:Y:S02]  /*13d0*/  UIADD3.X UR8, UPT, UPT, URZ, UR71, URZ, UP2, !UPT ;  /* 0x00000047ff087290 */ /* 0x000fe400097fe4ff */
[----:B------:R-:W-:-:S04]  /*13e0*/  UISETP.NE.AND UP2, UPT, UR4, 0xe, UPT ;  /* 0x0000000e0400788c */ /* 0x000fc8000bf45270 */
[----:B------:R-:W-:Y:S01]  /*13f0*/  USEL UR5, UR4, URZ, UP2 ;  /* 0x000000ff04057287 */ /* 0x000fe20009000000 */
[----:B----4-:R-:W-:Y:S11]  /*1400*/  @!P0 BRA `(.L_x_14) ;  /* 0x0000009c005c8947 */ /* 0x010ff60003800000 */
.L_x_95:
[----:B------:R-:W-:Y:S02]  /*1410*/  ULOP3.LUT UR13, UR13, UR12, URZ, 0x3c, !UPT ;  /* 0x0000000c0d0d7292 */ /* 0x000fe4000f8e3cff */
[----:B------:R-:W-:Y:S02]  /*1420*/  ULOP3.LUT UR9, UR9, UR8, URZ, 0x3c, !UPT ;  /* 0x0000000809097292 */ /* 0x000fe4000f8e3cff */
[----:B------:R-:W-:Y:S02]  /*1430*/  ULOP3.LUT UR12, UR13, UR12, URZ, 0x3c, !UPT ;  /* 0x0000000c0d0c7292 */ /* 0x000fe4000f8e3cff */
[----:B------:R-:W-:Y:S02]  /*1440*/  ULOP3.LUT UR8, UR9, UR8, URZ, 0x3c, !UPT ;  /* 0x0000000809087292 */ /* 0x000fe4000f8e3cff */
[----:B------:R-:W-:Y:S01]  /*1450*/  USEL UR6, URZ, 0x1, UP2 ;  /* 0x00000001ff067887 */ /* 0x000fe20009000000 */
[----:B------:R-:W-:Y:S01]  /*1460*/  UMOV UR36, UR76 ;  /* 0x0000004c00247c82 */ /* 0x000fe20008000000 */
[----:B------:R-:W-:Y:S01]  /*1470*/  UMOV UR37, UR77 ;  /* 0x0000004d00257c82 */ /* 0x000fe20008000000 */
[----:B------:R-:W-:Y:S01]  /*1480*/  UMOV UR26, 0x40 ;  /* 0x00000040001a7882 */ /* 0x000fe20000000000 */
[----:B------:R-:W-:-:S02]  /*1490*/  ULOP3.LUT UR13, UR13, UR12, URZ, 0x3c, !UPT ;  /* 0x0000000c0d0d7292 */ /* 0x000fc4000f8e3cff */
[----:B------:R-:W-:Y:S01]  /*14a0*/  ULOP3.LUT UR9, UR9, UR8, URZ, 0x3c, !UPT ;  /* 0x0000000809097292 */ /* 0x000fe2000f8e3cff */
[----:B------:R-:W-:Y:S01]  /*14b0*/  UMOV UR35, UR67 ;  /* 0x0000004300237c82 */ /* 0x000fe20008000000 */
[----:B------:R-:W-:Y:S10]  /*14c0*/  BRA.U UP6, `(.L_x_15) ;  /* 0x00000001060c7547 */ /* 0x000ff4000b800000 */
[----:B------:R-:W-:-:S13]  /*14d0*/  ELECT P0, URZ, PT ;  /* 0x0000000000ff782f */ /* 0x000fda0003800000 */
[----:B-12---:R-:W-:-:S04]  /*14e0*/  @P0 MOV R4, 0xc000 ;  /* 0x0000c00000040802 */ /* 0x006fc80000000f00 */
[----:B------:R3:W-:Y:S03]  /*14f0*/  @P0 SYNCS.ARRIVE.TRANS64 RZ, [UR7], R4 ;  /* 0x00000004ffff09a7 */ /* 0x0007e60008000007 */
.L_x_15:
[----:B------:R-:W-:Y:S01]  /*1500*/  ULEA UR4, UR5, UR7, 0x3 ;  /* 0x0000000705047291 */ /* 0x000fe2000f8e18ff */
[----:B------:R-:W-:Y:S01]  /*1510*/  LOP3.LUT R5, R5, UR6, RZ, 0x3c, !PT ;  /* 0x0000000605057c12 */ /* 0x000fe2000f8e3cff */
[----:B------:R4:W-:Y:S01]  /*1520*/  UTMALDG.4D.2CTA [UR64], [UR12], desc[URZ] ;  /* 0x0000ff400c0075b4 */ /* 0x0009e20008219000 */
[----:B------:R-:W-:Y:S01]  /*1530*/  UMOV UR25, UR65 ;  /* 0x0000004100197c82 */ /* 0x000fe20008000000 */
[----:B------:R-:W-:Y:S01]  /*1540*/  UMOV UR28, UR76 ;  /* 0x0000004c001c7c82 */ /* 0x000fe20008000000 */
[----:B------:R-:W-:Y:S01]  /*1550*/  SHF.L.U32 R12, R5, 0x1f, RZ ;  /* 0x0000001f050c7819 */ /* 0x000fe200000006ff */
[----:B------:R-:W-:Y:S01]  /*1560*/  UMOV UR29, UR77 ;  /* 0x0000004d001d7c82 */ /* 0x000fe20008000000 */
[----:B------:R-:W-:Y:S01]  /*1570*/  UMOV UR27, UR67 ;  /* 0x00000043001b7c82 */ /* 0x000fe20008000000 */
[----:B------:R-:W-:Y:S01]  /*1580*/  UIADD3 UR23, UP1, UPT, UR70, 0x180, URZ ;  /* 0x0000018046177890 */ /* 0x000fe2000ff3e0ff */
[----:B------:R5:W-:Y:S01]  /*1590*/  UTMALDG.4D.2CTA [UR32], [UR8], desc[URZ] ;  /* 0x0000ff20080075b4 */ /* 0x000be20008219000 */
[----:B------:R-:W-:-:S02]  /*15a0*/  UIMAD UR56, UR5, 0x3000, UR7 ;  /* 0x00003000053878a4 */ /* 0x000fc4000f8e0207 */
[----:B------:R-:W-:Y:S02]  /*15b0*/  UIMAD UR16, UR5, 0x3000, UR7 ;  /* 0x00003000051078a4 */ /* 0x000fe4000f8e0207 */
[----:B------:R-:W-:Y:S01]  /*15c0*/  UIADD3 UR57, UPT, UPT, UR4, 0x10, URZ ;  /* 0x0000001004397890 */ /* 0x000fe2000fffe0ff */
[----:B------:R-:W-:Y:S01]  /*15d0*/  UMOV UR60, UR76 ;  /* 0x0000004c003c7c82 */ /* 0x000fe20008000000 */
[----:B------:R-:W-:Y:S02]  /*15e0*/  UIADD3.X UR22, UPT, UPT, URZ, UR71, URZ, UP1, !UPT ;  /* 0x00000047ff167290 */ /* 0x000fe40008ffe4ff */
[----:B------:R-:W-:Y:S02]  /*15f0*/  UIADD3 UR56, UPT, UPT, UR56, 0xc800, URZ ;  /* 0x0000c80038387890 */ /* 0x000fe4000fffe0ff */
[----:B------:R-:W-:Y:S02]  /*1600*/  UIADD3 UR16, UPT, UPT, UR16, 0xd800, URZ ;  /* 0x0000d80010107890 */ /* 0x000fe4000fffe0ff */
[----:B------:R-:W-:Y:S01]  /*1610*/  ULOP3.LUT UR57, UR57, 0xfefffff8, URZ, 0xc0, !UPT ;  /* 0xfefffff839397892 */ /* 0x000fe2000f8ec0ff */
[----:B------:R-:W-:Y:S01]  /*1620*/  UMOV UR61, UR77 ;  /* 0x0000004d003d7c82 */ /* 0x000fe20008000000 */
[----:B------:R-:W-:Y:S01]  /*1630*/  UMOV UR19, UR59 ;  /* 0x0000003b00137c82 */ /* 0x000fe20008000000 */
[----:B------:R-:W-:Y:S01]  /*1640*/  UMOV UR20, UR76 ;  /* 0x0000004c00147c82 */ /* 0x000fe20008000000 */
[----:B------:R-:W-:Y:S01]  /*1650*/  UMOV UR21, UR77 ;  /* 0x0000004d00157c82 */ /* 0x000fe20008000000 */
[----:B----4-:R-:W-:Y:S01]  /*1660*/  UMOV UR12, UR76 ;  /* 0x0000004c000c7c82 */ /* 0x010fe20008000000 */
[----:B-----5:R-:W-:Y:S01]  /*1670*/  UMOV UR8, UR14 ;  /* 0x0000000e00087c82 */ /* 0x020fe20008000000 */
[----:B------:R-:W-:Y:S01]  /*1680*/  UMOV UR9, UR11 ;  /* 0x0000000b00097c82 */ /* 0x000fe20008000000 */
[----:B------:R-:W-:Y:S01]  /*1690*/  UMOV UR11, UR59 ;  /* 0x0000003b000b7c82 */ /* 0x000fe20008000000 */
[----:B------:R4:W-:Y:S01]  /*16a0*/  UTMALDG.4D.2CTA [UR24], [UR8], desc[URZ] ;  /* 0x0000ff18080075b4 */ /* 0x0009e20008219000 */
[----:B------:R-:W5:Y:S01]  /*16b0*/  SYNCS.PHASECHK.TRANS64.TRYWAIT P0, [UR4+0x80], R12 ;  /* 0x0000800cff0075a7 */ /* 0x000f620008001104 */
[----:B----4-:R-:W-:-:S02]  /*16c0*/  UIADD3 UR27, UP3, UPT, UR70, 0x180, URZ ;  /* 0x00000180461b7890 */ /* 0x010fc4000ff7e0ff */
[----:B------:R-:W-:Y:S02]  /*16d0*/  UIADD3 UR25, UP2, UPT, UR70, 0x180, URZ ;  /* 0x0000018046197890 */ /* 0x000fe4000ff5e0ff */
[----:B------:R-:W-:Y:S02]  /*16e0*/  UIADD3.X UR26, UPT, UPT, URZ, UR71, URZ, UP3, !UPT ;  /* 0x00000047ff1a7290 */ /* 0x000fe40009ffe4ff */
[----:B------:R-:W-:Y:S02]  /*16f0*/  UIADD3.X UR24, UPT, UPT, URZ, UR71, URZ, UP2, !UPT ;  /* 0x00000047ff187290 */ /* 0x000fe400097fe4ff */
[----:B------:R-:W-:Y:S01]  /*1700*/  UIMAD UR8, UR5, 0x3000, UR7 ;  /* 0x00003000050878a4 */ /* 0x000fe2000f8e0207 */
[----:B-----5:R-:W-:Y:S11]  /*1710*/  @!P0 BRA `(.L_x_16) ;  /* 0x0000009800b48947 */ /* 0x020ff60003800000 */
.L_x_97:
[----:B------:R-:W-:Y:S02]  /*1720*/  ULOP3.LUT UR27, UR27, UR26, URZ, 0x3c, !UPT ;  /* 0x0000001a1b1b7292 */ /* 0x000fe4000f8e3cff */
[----:B------:R-:W-:Y:S02]  /*1730*/  ULOP3.LUT UR25, UR25, UR24, URZ, 0x3c, !UPT ;  /* 0x0000001819197292 */ /* 0x000fe4000f8e3cff */
[----:B------:R-:W-:Y:S02]  /*1740*/  ULOP3.LUT UR23, UR23, UR22, URZ, 0x3c, !UPT ;  /* 0x0000001617177292 */ /* 0x000fe4000f8e3cff */
[----:B------:R-:W-:Y:S02]  /*1750*/  ULOP3.LUT UR26, UR27, UR26, URZ, 0x3c, !UPT ;  /* 0x0000001a1b1a7292 */ /* 0x000fe4000f8e3cff */
[----:B------:R-:W-:Y:S02]  /*1760*/  ULOP3.LUT UR24, UR25, UR24, URZ, 0x3c, !UPT ;  /* 0x0000001819187292 */ /* 0x000fe4000f8e3cff */
[----:B------:R-:W-:-:S02]  /*1770*/  ULOP3.LUT UR22, UR23, UR22, URZ, 0x3c, !UPT ;  /* 0x0000001617167292 */ /* 0x000fc4000f8e3cff */
[----:B------:R-:W-:Y:S01]  /*1780*/  UIADD3 UR8, UPT, UPT, UR8, 0xe800, URZ ;  /* 0x0000e80008087890 */ /* 0x000fe2000fffe0ff */
[----:B------:R-:W-:Y:S01]  /*1790*/  UMOV UR13, UR77 ;  /* 0x0000004d000d7c82 */ /* 0x000fe20008000000 */
[----:B------:R-:W-:Y:S02]  /*17a0*/  ULOP3.LUT UR27, UR27, UR26, URZ, 0x3c, !UPT ;  /* 0x0000001a1b1b7292 */ /* 0x000fe4000f8e3cff */
[----:B------:R-:W-:Y:S02]  /*17b0*/  ULOP3.LUT UR25, UR25, UR24, URZ, 0x3c, !UPT ;  /* 0x0000001819197292 */ /* 0x000fe4000f8e3cff */
[----:B------:R-:W-:Y:S01]  /*17c0*/  ULOP3.LUT UR23, UR23, UR22, URZ, 0x3c, !UPT ;  /* 0x0000001617177292 */ /* 0x000fe2000f8e3cff */
[----:B------:R-:W-:Y:S01]  /*17d0*/  UMOV UR17, UR57 ;  /* 0x0000003900117c82 */ /* 0x000fe20008000000 */
[----:B------:R-:W-:Y:S01]  /*17e0*/  UMOV UR9, UR57 ;  /* 0x0000003900097c82 */ /* 0x000fe20008000000 */
[----:B------:R-:W-:Y:S09]  /*17f0*/  BRA.U UP6, `(.L_x_17) ;  /* 0x00000001060c7547 */ /* 0x000ff2000b800000 */
[----:B------:R-:W-:-:S13]  /*1800*/  ELECT P0, URZ, PT ;  /* 0x0000000000ff782f */ /* 0x000fda0003800000 */
[----:B-123--:R-:W-:-:S04]  /*1810*/  @P0 MOV R4, 0x6000 ;  /* 0x0000600000040802 */ /* 0x00efc80000000f00 */
[----:B------:R4:W-:Y:S03]  /*1820*/  @P0 SYNCS.ARRIVE.TRANS64 RZ, [UR4+0x10], R4 ;  /* 0x00001004ffff09a7 */ /* 0x0009e60008000004 */
.L_x_17:
[----:B------:R-:W-:Y:S01]  /*1830*/  R2UR UR6, R10 ;  /* 0x000000000a0672ca */ /* 0x000fe200000e0000 */
[----:B------:R5:W-:Y:S01]  /*1840*/  UTMALDG.4D.2CTA [UR56], [UR26], desc[URZ] ;  /* 0x0000ff381a0075b4 */ /* 0x000be20008219000 */
[----:B------:R-:W-:Y:S01]  /*1850*/  UIADD3 UR4, UPT, UPT, UR5, 0x1, URZ ;  /* 0x0000000105047890 */ /* 0x000fe2000fffe0ff */
[----:B------:R-:W-:-:S03]  /*1860*/  LOP3.LUT R9, R9, 0x1, RZ, 0x3c, !PT ;  /* 0x0000000109097812 */ /* 0x000fc600078e3cff */
[----:B------:R-:W-:Y:S01]  /*1870*/  UISETP.NE.AND UP1, UPT, UR4, 0xe, UPT ;  /* 0x0000000e0400788c */ /* 0x000fe2000bf25270 */
[----:B------:R5:W-:Y:S03]  /*1880*/  UTMALDG.4D.2CTA [UR16], [UR24], desc[URZ] ;  /* 0x0000ff10180075b4 */ /* 0x000be60008219000 */
[----:B------:R-:W-:Y:S02]  /*1890*/  USEL UR4, UR4, URZ, UP1 ;  /* 0x000000ff04047287 */ /* 0x000fe40008800000 */
[----:B------:R-:W-:Y:S02]  /*18a0*/  USEL UR5, URZ, 0x1, UP1 ;  /* 0x00000001ff057887 */ /* 0x000fe40008800000 */
[----:B------:R-:W-:Y:S01]  /*18b0*/  UISETP.GE.AND UP1, UPT, UR6, 0x2, UPT ;  /* 0x000000020600788c */ /* 0x000fe2000bf26270 */
[----:B------:R5:W-:Y:S03]  /*18c0*/  UTMALDG.4D.2CTA [UR8], [UR22], desc[URZ] ;  /* 0x0000ff08160075b4 */ /* 0x000be60008219000 */
[----:B------:R-:W-:-:S05]  /*18d0*/  LOP3.LUT R5, R5, UR5, RZ, 0x3c, !PT ;  /* 0x0000000505057c12 */ /* 0x000fca000f8e3cff */
[----:B-----5:R-:W-:Y:S05]  /*18e0*/  BRA.U !UP1, `(.L_x_18) ;  /* 0x00000005097c7547 */ /* 0x020fea000b800000 */
[----:B------:R-:W-:Y:S01]  /*18f0*/  R2UR UR5, R6 ;  /* 0x00000000060572ca */ /* 0x000fe200000e0000 */
[----:B------:R-:W-:Y:S02]  /*1900*/  UIADD3 UR56, UP1, UPT, UR70, 0x100, URZ ;  /* 0x0000010046387890 */ /* 0x000fe4000ff3e0ff */
[----:B------:R-:W-:Y:S02]  /*1910*/  UIADD3 UR54, UP5, UPT, UR70, 0x100, URZ ;  /* 0x0000010046367890 */ /* 0x000fe4000ffbe0ff */
[----:B------:R-:W-:Y:S02]  /*1920*/  UIADD3.X UR57, UPT, UPT, URZ, UR71, URZ, UP1, !UPT ;  /* 0x00000047ff397290 */ /* 0x000fe40008ffe4ff */
[----:B------:R-:W-:Y:S02]  /*1930*/  UIADD3 UR22, UP1, UPT, UR70, 0x180, URZ ;  /* 0x0000018046167890 */ /* 0x000fe4000ff3e0ff */
[----:B------:R-:W-:Y:S02]  /*1940*/  UIADD3 UR46, UP4, UPT, UR70, 0x100, URZ ;  /* 0x00000100462e7890 */ /* 0x000fe4000ff9e0ff */
[----:B------:R-:W-:-:S02]  /*1950*/  UIADD3 UR38, UP3, UPT, UR70, 0x180, URZ ;  /* 0x0000018046267890 */ /* 0x000fc4000ff7e0ff */
[----:B------:R-:W-:Y:S02]  /*1960*/  UIADD3 UR30, UP2, UPT, UR70, 0x180, URZ ;  /* 0x00000180461e7890 */ /* 0x000fe4000ff5e0ff */
[----:B------:R-:W-:Y:S02]  /*1970*/  UIADD3.X UR23, UPT, UPT, URZ, UR71, URZ, UP1, !UPT ;  /* 0x00000047ff177290 */ /* 0x000fe40008ffe4ff */
[----:B------:R-:W-:Y:S02]  /*1980*/  UIADD3.X UR55, UPT, UPT, URZ, UR71, URZ, UP5, !UPT ;  /* 0x00000047ff377290 */ /* 0x000fe4000affe4ff */
[----:B------:R-:W-:Y:S02]  /*1990*/  UIADD3.X UR47, UPT, UPT, URZ, UR71, URZ, UP4, !UPT ;  /* 0x00000047ff2f7290 */ /* 0x000fe4000a7fe4ff */
[----:B------:R-:W-:Y:S02]  /*19a0*/  UIADD3.X UR39, UPT, UPT, URZ, UR71, URZ, UP3, !UPT ;  /* 0x00000047ff277290 */ /* 0x000fe40009ffe4ff */
[----:B------:R-:W-:-:S02]  /*19b0*/  UIADD3.X UR31, UPT, UPT, URZ, UR71, URZ, UP2, !UPT ;  /* 0x00000047ff1f7290 */ /* 0x000fc400097fe4ff */
[----:B------:R-:W-:Y:S01]  /*19c0*/  UISETP.NE.AND UP1, UPT, UR5, URZ, UPT ;  /* 0x000000ff0500728c */ /* 0x000fe2000bf25270 */
[----:B------:R-:W-:Y:S01]  /*19d0*/  UMOV UR14, URZ ;  /* 0x000000ff000e7c82 */ /* 0x000fe20008000000 */
[----:B------:R-:W-:Y:S01]  /*19e0*/  UMOV UR50, URZ ;  /* 0x000000ff00327c82 */ /* 0x000fe20008000000 */
[----:B------:R-:W-:Y:S01]  /*19f0*/  UMOV UR42, 0x20 ;  /* 0x00000020002a7882 */ /* 0x000fe20000000000 */
[----:B------:R-:W-:-:S07]  /*1a00*/  UMOV UR34, 0x40 ;  /* 0x0000004000227882 */ /* 0x000fce0000000000 */
.L_x_23:
[----:B------:R-:W-:Y:S01]  /*1a10*/  ULEA UR5, UR4, UR7, 0x3 ;  /* 0x0000000704057291 */ /* 0x000fe2000f8e18ff */
[----:B------:R-:W-:Y:S01]  /*1a20*/  SHF.L.U32 R12, R5, 0x1f, RZ ;  /* 0x0000001f050c7819 */ /* 0x000fe200000006ff */
[----:B------:R-:W-:Y:S01]  /*1a30*/  UIADD3 UR27, UPT, UPT, UR62, -UR14, URZ ;  /* 0x8000000e3e1b7290 */ /* 0x000fe2000fffe0ff */
[----:B------:R-:W-:Y:S01]  /*1a40*/  R2UR UR9, R6 ;  /* 0x00000000060972ca */ /* 0x000fe200000e0000 */
[----:B------:R-:W-:Y:S02]  /*1a50*/  UIADD3 UR6, UPT, UPT, UR4, 0x1, URZ ;  /* 0x0000000104067890 */ /* 0x000fe4000fffe0ff */
[----:B------:R-:W-:Y:S02]  /*1a60*/  UIMAD UR48, UR4, 0x3000, UR7 ;  /* 0x00003000043078a4 */ /* 0x000fe4000f8e0207 */
[----:B------:R-:W-:Y:S01]  /*1a70*/  UIMAD UR40, UR4, 0x3000, UR7 ;  /* 0x00003000042878a4 */ /* 0x000fe2000f8e0207 */
[----:B-----5:R-:W5:Y:S01]  /*1a80*/  SYNCS.PHASECHK.TRANS64.TRYWAIT P0, [UR5+0x80], R12 ;  /* 0x0000800cff0075a7 */ /* 0x020f620008001105 */
[----:B------:R-:W-:-:S02]  /*1a90*/  UIMAD UR32, UR4, 0x3000, UR7 ;  /* 0x00003000042078a4 */ /* 0x000fc4000f8e0207 */
[----:B------:R-:W-:Y:S02]  /*1aa0*/  UIADD3 UR49, UPT, UPT, UR5, 0x10, URZ ;  /* 0x0000001005317890 */ /* 0x000fe4000fffe0ff */
[----:B------:R-:W-:Y:S02]  /*1ab0*/  UISETP.NE.AND UP2, UPT, UR6, 0xe, UPT ;  /* 0x0000000e0600788c */ /* 0x000fe4000bf45270 */
[----:B------:R-:W-:Y:S02]  /*1ac0*/  USHF.L.U32 UR27, UR27, 0x7, URZ ;  /* 0x000000071b1b7899 */ /* 0x000fe400080006ff */
[----:B------:R-:W-:Y:S02]  /*1ad0*/  UIADD3 UR48, UPT, UPT, UR48, 0xc800, URZ ;  /* 0x0000c80030307890 */ /* 0x000fe4000fffe0ff */
[----:B------:R-:W-:Y:S02]  /*1ae0*/  UIADD3 UR40, UPT, UPT, UR40, 0xd800, URZ ;  /* 0x0000d80028287890 */ /* 0x000fe4000fffe0ff */
[----:B------:R-:W-:-:S02]  /*1af0*/  UIADD3 UR32, UPT, UPT, UR32, 0xe800, URZ ;  /* 0x0000e80020207890 */ /* 0x000fc4000fffe0ff */
[----:B------:R-:W-:Y:S02]  /*1b00*/  USEL UR6, UR6, URZ, UP2 ;  /* 0x000000ff06067287 */ /* 0x000fe40009000000 */
[----:B------:R-:W-:Y:S02]  /*1b10*/  USEL UR8, URZ, 0x1, UP2 ;  /* 0x00000001ff087887 */ /* 0x000fe40009000000 */
[----:B------:R-:W-:Y:S02]  /*1b20*/  ULEA UR51, UR9, UR27, 0x6 ;  /* 0x0000001b09337291 */ /* 0x000fe4000f8e30ff */
[----:B------:R-:W-:Y:S01]  /*1b30*/  ULOP3.LUT UR49, UR49, 0xfefffff8, URZ, 0xc0, !UPT ;  /* 0xfefffff831317892 */ /* 0x000fe2000f8ec0ff */
[----:B------:R-:W-:Y:S01]  /*1b40*/  UMOV UR52, UR76 ;  /* 0x0000004c00347c82 */ /* 0x000fe20008000000 */
[----:B------:R-:W-:Y:S01]  /*1b50*/  UMOV UR53, UR77 ;  /* 0x0000004d00357c82 */ /* 0x000fe20008000000 */
[----:B------:R-:W-:Y:S01]  /*1b60*/  UMOV UR44, UR76 ;  /* 0x0000004c002c7c82 */ /* 0x000fe20008000000 */
[----:B------:R-:W-:Y:S01]  /*1b70*/  UMOV UR45, UR77 ;  /* 0x0000004d002d7c82 */ /* 0x000fe20008000000 */
[----:B------:R-:W-:Y:S01]  /*1b80*/  UMOV UR36, UR76 ;  /* 0x0000004c00247c82 */ /* 0x000fe20008000000 */
[----:B------:R-:W-:Y:S01]  /*1b90*/  UMOV UR37, UR77 ;  /* 0x0000004d00257c82 */ /* 0x000fe20008000000 */
[----:B-----5:R-:W-:Y:S05]  /*1ba0*/  @!P0 BRA `(.L_x_19) ;  /* 0x0000009400ac8947 */ /* 0x020fea0003800000 */
.L_x_99:
[----:B------:R-:W-:Y:S01]  /*1bb0*/  LOP3.LUT R5, R5, UR8, RZ, 0x3c, !PT ;  /* 0x0000000805057c12 */ /* 0x000fe2000f8e3cff */
[----:B------:R-:W-:Y:S01]  /*1bc0*/  ULEA UR4, UR6, UR7, 0x3 ;  /* 0x0000000706047291 */ /* 0x000fe2000f8e18ff */
[----:B------:R-:W-:Y:S02]  /*1bd0*/  UMOV UR41, UR49 ;  /* 0x0000003100297c82 */ /* 0x000fe40008000000 */
[----:B------:R-:W-:Y:S01]  /*1be0*/  SHF.L.U32 R8, R5, 0x1f, RZ ;  /* 0x0000001f05087819 */ /* 0x000fe200000006ff */
[----:B------:R-:W-:Y:S01]  /*1bf0*/  UMOV UR43, UR51 ;  /* 0x00000033002b7c82 */ /* 0x000fe20008000000 */
[----:B------:R-:W-:Y:S01]  /*1c00*/  UMOV UR33, UR49 ;  /* 0x0000003100217c82 */ /* 0x000fe20008000000 */
[----:B------:R-:W-:Y:S01]  /*1c10*/  UMOV UR35, UR51 ;  /* 0x0000003300237c82 */ /* 0x000fe20008000000 */
[----:B------:R-:W-:Y:S05]  /*1c20*/  BRA.U UP6, `(.L_x_20) ;  /* 0x00000001060c7547 */ /* 0x000fea000b800000 */
[----:B------:R-:W-:-:S13]  /*1c30*/  ELECT P0, URZ, PT ;  /* 0x0000000000ff782f */ /* 0x000fda0003800000 */
[----:B-1234-:R-:W-:-:S04]  /*1c40*/  @P0 MOV R4, 0x6000 ;  /* 0x0000600000040802 */ /* 0x01efc80000000f00 */
[----:B------:R5:W-:Y:S03]  /*1c50*/  @P0 SYNCS.ARRIVE.TRANS64 RZ, [UR5+0x10], R4 ;  /* 0x00001004ffff09a7 */ /* 0x000be60008000005 */
.L_x_20:
[----:B------:R1:W-:Y:S01]  /*1c60*/  UTMALDG.4D.2CTA [UR48], [UR56], desc[URZ] ;  /* 0x0000ff30380075b4 */ /* 0x0003e20008219000 */
[----:B------:R-:W-:Y:S01]  /*1c70*/  UPLOP3.LUT UP6, UPT, UPT, UPT, UP1, 0x80, 0x8 ;  /* 0x000000000008789c */ /* 0x000fe20003fcf010 */
[----:B------:R1:W-:Y:S01]  /*1c80*/  UTMALDG.4D.2CTA [UR40], [UR54], desc[URZ] ;  /* 0x0000ff28360075b4 */ /* 0x0003e20008219000 */
[----:B------:R1:W-:Y:S01]  /*1c90*/  UTMALDG.4D.2CTA [UR32], [UR46], desc[URZ] ;  /* 0x0000ff202e0075b4 */ /* 0x0003e20008219000 */
[----:B------:R-:W2:Y:S02]  /*1ca0*/  SYNCS.PHASECHK.TRANS64.TRYWAIT P0, [UR4+0x80], R8 ;  /* 0x00008008ff0075a7 */ /* 0x000ea40008001104 */
[----:B-12---:R-:W-:Y:S06]  /*1cb0*/  @!P0 BRA `(.L_x_21) ;  /* 0x0000009400848947 */ /* 0x006fec0003800000 */
.L_x_101:
[----:B------:R-:W-:Y:S05]  /*1cc0*/  BRA.U UP6, `(.L_x_22) ;  /* 0x00000001060c7547 */ /* 0x000fea000b800000 */
[----:B------:R-:W-:-:S13]  /*1cd0*/  ELECT P0, URZ, PT ;  /* 0x0000000000ff782f */ /* 0x000fda0003800000 */
[----:B-1-345:R-:W-:-:S04]  /*1ce0*/  @P0 MOV R4, 0x6000 ;  /* 0x0000600000040802 */ /* 0x03afc80000000f00 */
[----:B------:R2:W-:Y:S03]  /*1cf0*/  @P0 SYNCS.ARRIVE.TRANS64 RZ, [UR4+0x10], R4 ;  /* 0x00001004ffff09a7 */ /* 0x0005e60008000004 */
.L_x_22:
[----:B------:R-:W-:Y:S02]  /*1d00*/  UIADD3 UR25, UPT, UPT, UR4, 0x10, URZ ;  /* 0x0000001004197890 */ /* 0x000fe4000fffe0ff */
[----:B------:R-:W-:Y:S02]  /*1d10*/  UIMAD UR24, UR6, 0x3000, UR7 ;  /* 0x00003000061878a4 */ /* 0x000fe4000f8e0207 */
[----:B------:R-:W-:Y:S02]  /*1d20*/  UIMAD UR16, UR6, 0x3000, UR7 ;  /* 0x00003000061078a4 */ /* 0x000fe4000f8e0207 */
[----:B------:R-:W-:Y:S02]  /*1d30*/  UIMAD UR8, UR6, 0x3000, UR7 ;  /* 0x00003000060878a4 */ /* 0x000fe4000f8e0207 */
[----:B------:R-:W-:Y:S02]  /*1d40*/  ULOP3.LUT UR25, UR25, 0xfefffff8, URZ, 0xc0, !UPT ;  /* 0xfefffff819197892 */ /* 0x000fe4000f8ec0ff */
[----:B------:R-:W-:-:S02]  /*1d50*/  UIADD3 UR24, UPT, UPT, UR24, 0xc800, URZ ;  /* 0x0000c80018187890 */ /* 0x000fc4000fffe0ff */
[----:B------:R-:W-:Y:S02]  /*1d60*/  UIADD3 UR16, UPT, UPT, UR16, 0xd800, URZ ;  /* 0x0000d80010107890 */ /* 0x000fe4000fffe0ff */
[----:B------:R-:W-:Y:S01]  /*1d70*/  UIADD3 UR8, UPT, UPT, UR8, 0xe800, URZ ;  /* 0x0000e80008087890 */ /* 0x000fe2000fffe0ff */
[----:B------:R-:W-:Y:S01]  /*1d80*/  UMOV UR26, UR58 ;  /* 0x0000003a001a7c82 */ /* 0x000fe20008000000 */
        /* <DEDUP_REMOVED lines=9> */
[----:B------:R1:W-:Y:S01]  /*1e20*/  UTMALDG.4D.2CTA [UR24], [UR38], desc[URZ] ;  /* 0x0000ff18260075b4 */ /* 0x0003e20008219000 */
[----:B------:R-:W-:Y:S01]  /*1e30*/  UMOV UR9, UR25 ;  /* 0x0000001900097c82 */ /* 0x000fe20008000000 */
[----:B------:R-:W-:-:S02]  /*1e40*/  UIADD3 UR4, UPT, UPT, UR6, 0x1, URZ ;  /* 0x0000000106047890 */ /* 0x000fc4000fffe0ff */
[----:B------:R-:W-:Y:S02]  /*1e50*/  UIADD3 UR14, UPT, UPT, UR14, 0x1, URZ ;  /* 0x000000010e0e7890 */ /* 0x000fe4000fffe0ff */
[----:B------:R-:W-:Y:S01]  /*1e60*/  UISETP.NE.AND UP2, UPT, UR4, 0xe, UPT ;  /* 0x0000000e0400788c */ /* 0x000fe2000bf45270 */
[----:B------:R1:W-:Y:S03]  /*1e70*/  UTMALDG.4D.2CTA [UR16], [UR30], desc[URZ] ;  /* 0x0000ff101e0075b4 */ /* 0x0003e60008219000 */
[----:B------:R-:W-:Y:S02]  /*1e80*/  USEL UR4, UR4, URZ, UP2 ;  /* 0x000000ff04047287 */ /* 0x000fe40009000000 */
[----:B------:R-:W-:Y:S02]  /*1e90*/  USEL UR5, URZ, 0x1, UP2 ;  /* 0x00000001ff057887 */ /* 0x000fe40009000000 */
[----:B------:R-:W-:Y:S01]  /*1ea0*/  UISETP.NE.AND UP2, UPT, UR14, UR15, UPT ;  /* 0x0000000f0e00728c */ /* 0x000fe2000bf45270 */
[----:B------:R1:W-:Y:S03]  /*1eb0*/  UTMALDG.4D.2CTA [UR8], [UR22], desc[URZ] ;  /* 0x0000ff08160075b4 */ /* 0x0003e60008219000 */
[----:B------:R-:W-:-:S05]  /*1ec0*/  LOP3.LUT R5, R5, UR5, RZ, 0x3c, !PT ;  /* 0x0000000505057c12 */ /* 0x000fca000f8e3cff */
[----:B-1----:R-:W-:Y:S05]  /*1ed0*/  BRA.U UP2, `(.L_x_23) ;  /* 0xfffffff902cc7547 */ /* 0x002fea000b83ffff */
.L_x_18:
[----:B------:R-:W1:Y:S02]  /*1ee0*/  S2UR UR5, SR_CgaSize ;  /* 0x00000000000579c3 */ /* 0x000e640000008a00 */
[----:B-1----:R-:W-:-:S12]  /*1ef0*/  UIMAD UR5, UR5, -0xa0, URZ ;  /* 0xffffff60050578a4 */ /* 0x002fd8000f8e02ff */
[----:B------:R-:W1:Y:S01]  /*1f00*/  LDCU UR5, c[0x0][UR5+0x2c0] ;  /* 0x00005800050577ac */ /* 0x000e620008000800 */
[----:B------:R-:W2:Y:S01]  /*1f10*/  LDCU UR8, c[0x0][0x610] ;  /* 0x0000c200ff0877ac */ /* 0x000ea20008000800 */
[----:B------:R-:W3:Y:S01]  /*1f20*/  LDCU.U8 UR11, c[0x0][0x614] ;  /* 0x0000c280ff0b77ac */ /* 0x000ee20008000000 */
[----:B------:R-:W4:Y:S01]  /*1f30*/  LDCU.U8 UR6, c[0x0][0x615] ;  /* 0x0000c2a0ff0677ac */ /* 0x000f220008000000 */
[----:B------:R-:W5:Y:S01]  /*1f40*/  LDCU.64 UR12, c[0x0][0x618] ;  /* 0x0000c300ff0c77ac */ /* 0x000f620008000a00 */
[----:B-1----:R-:W-:Y:S01]  /*1f50*/  UIADD3 UR63, UPT, UPT, UR5, UR63, URZ ;  /* 0x0000003f053f7290 */ /* 0x002fe2000fffe0ff */
[----:B------:R-:W1:Y:S03]  /*1f60*/  LDCU.U8 UR14, c[0x0][0x620] ;  /* 0x0000c400ff0e77ac */ /* 0x000e660008000000 */
[----:B--2---:R-:W-:Y:S01]  /*1f70*/  UIMAD.WIDE.U32 UR8, UR63, UR8, URZ ;  /* 0x000000083f0872a5 */ /* 0x004fe2000f8e00ff */
[----:B------:R-:W2:Y:S06]  /*1f80*/  LDCU UR67, c[0x0][0x60c] ;  /* 0x0000c180ff4377ac */ /* 0x000eac0008000800 */
[----:B------:R-:W-:-:S02]  /*1f90*/  UMOV UR5, UR9 ;  /* 0x0000000900057c82 */ /* 0x000fc40008000000 */
[----:B------:R-:W-:-:S04]  /*1fa0*/  UIADD3 UR76, UPT, UPT, UR63, -UR5, URZ ;  /* 0x800000053f4c7290 */ /* 0x000fc8000fffe0ff */
[----:B---3--:R-:W-:Y:S01]  /*1fb0*/  USHF.R.U32.HI UR76, URZ, UR11, UR76 ;  /* 0x0000000bff4c7299 */ /* 0x008fe2000801164c */
[----:B------:R-:W3:Y:S03]  /*1fc0*/  LDCU.U8 UR11, c[0x0][0x621] ;  /* 0x0000c420ff0b77ac */ /* 0x000ee60008000000 */
[----:B------:R-:W-:-:S04]  /*1fd0*/  UIADD3 UR76, UPT, UPT, UR5, UR76, URZ ;  /* 0x0000004c054c7290 */ /* 0x000fc8000fffe0ff */
[----:B----4-:R-:W-:-:S04]  /*1fe0*/  USHF.R.U32.HI UR76, URZ, UR6, UR76 ;  /* 0x00000006ff4c7299 */ /* 0x010fc8000801164c */
[----:B-----5:R-:W-:-:S07]  /*1ff0*/  UIMAD.WIDE.U32 UR8, UR76, UR13, URZ ;  /* 0x0000000d4c0872a5 */ /* 0x020fce000f8e00ff */
[----:B------:R-:W-:Y:S02]  /*2000*/  UMOV UR5, UR9 ;  /* 0x0000000900057c82 */ /* 0x000fe40008000000 */
[----:B------:R-:W-:Y:S02]  /*2010*/  UIADD3 UR6, UPT, UPT, UR76, -UR5, URZ ;  /* 0x800000054c067290 */ /* 0x000fe4000fffe0ff */
[----:B------:R-:W4:Y:S02]  /*2020*/  LDCU UR8, c[0x0][0x624] ;  /* 0x0000c480ff0877ac */ /* 0x000f240008000800 */
[----:B-1----:R-:W-:-:S04]  /*2030*/  USHF.R.U32.HI UR6, URZ, UR14, UR6 ;  /* 0x0000000eff067299 */ /* 0x002fc80008011606 */
[----:B------:R-:W-:Y:S02]  /*2040*/  UIADD3 UR5, UPT, UPT, UR5, UR6, URZ ;  /* 0x0000000605057290 */ /* 0x000fe4000fffe0ff */
[----:B------:R-:W-:Y:S02]  /*2050*/  UIADD3 UR6, UPT, UPT, -UR76, URZ, URZ ;  /* 0x000000ff4c067290 */ /* 0x000fe4000fffe1ff */
[----:B---3--:R-:W-:Y:S02]  /*2060*/  USHF.R.U32.HI UR77, URZ, UR11, UR5 ;  /* 0x0000000bff4d7299 */ /* 0x008fe40008011605 */
[----:B--2---:R-:W-:Y:S02]  /*2070*/  UIMAD UR67, UR67, UR6, UR63 ;  /* 0x00000006434372a4 */ /* 0x004fe4000f8e023f */
[----:B------:R-:W-:Y:S02]  /*2080*/  UIADD3 UR5, UPT, UPT, -UR77, URZ, URZ ;  /* 0x000000ff4d057290 */ /* 0x000fe4000fffe1ff */
[----:B----4-:R-:W-:-:S02]  /*2090*/  UISETP.GE.AND UP1, UPT, UR63, UR8, UPT ;  /* 0x000000083f00728c */ /* 0x010fc4000bf26270 */
[----:B------:R-:W-:-:S07]  /*20a0*/  UIMAD UR76, UR12, UR5, UR76 ;  /* 0x000000050c4c72a4 */ /* 0x000fce000f8e024c */
[----:B------:R-:W-:Y:S05]  /*20b0*/  BRA.U !UP1, `(.L_x_24) ;  /* 0xffffffed09c87547 */ /* 0x000fea000b83ffff */
.L_x_11:
[----:B------:R-:W-:Y:S01]  /*20c0*/  UIADD3 UR5, UPT, UPT, UR4, 0x2, URZ ;  /* 0x0000000204057890 */ /* 0x000fe2000fffe0ff */
[----:B------:R-:W1:Y:S01]  /*20d0*/  S2UR UR14, SR_CgaCtaId ;  /* 0x00000000000e79c3 */ /* 0x000e620000008800 */
[----:B------:R-:W-:Y:S01]  /*20e0*/  UISETP.NE.AND UP0, UPT, UR4, 0xd, UPT ;  /* 0x0000000d0400788c */ /* 0x000fe2000bf05270 */
[----:B------:R-:W-:-:S03]  /*20f0*/  R2UR UR11, R6 ;  /* 0x00000000060b72ca */ /* 0x000fc600000e0000 */
[----:B------:R-:W-:-:S04]  /*2100*/  USEL UR5, UR5, 0x1, UP0 ;  /* 0x0000000105057887 */ /* 0x000fc80008000000 */
[----:B------:R-:W-:Y:S02]  /*2110*/  UIADD3 UR6, UPT, UPT, UR5, 0x1, URZ ;  /* 0x0000000105067890 */ /* 0x000fe4000fffe0ff */
[----:B------:R-:W-:-:S04]  /*2120*/  UISETP.NE.AND UP1, UPT, UR5, 0xe, UPT ;  /* 0x0000000e0500788c */ /* 0x000fc8000bf25270 */
[----:B------:R-:W-:Y:S02]  /*2130*/  USEL UR9, UR6, 0x1, UP1 ;  /* 0x0000000106097887 */ /* 0x000fe40008800000 */
[----:B------:R-:W-:Y:S02]  /*2140*/  UISETP.EQ.XOR UP1, UPT, UR4, 0xd, !UP1 ;  /* 0x0000000d0400788c */ /* 0x000fe4000cf22a70 */
[----:B------:R-:W-:Y:S02]  /*2150*/  UIADD3 UR5, UPT, UPT, UR9, 0x1, URZ ;  /* 0x0000000109057890 */ /* 0x000fe4000fffe0ff */
[----:B------:R-:W-:Y:S02]  /*2160*/  UISETP.NE.AND UP0, UPT, UR9, 0xe, UPT ;  /* 0x0000000e0900788c */ /* 0x000fe4000bf05270 */
[----:B------:R-:W-:Y:S02]  /*2170*/  UISETP.EQ.XOR UP1, UPT, UR9, 0xe, UP1 ;  /* 0x0000000e0900788c */ /* 0x000fe40008f22a70 */
[----:B------:R-:W-:-:S04]  /*2180*/  USEL UR8, UR5, 0x1, UP0 ;  /* 0x0000000105087887 */ /* 0x000fc80008000000 */
        /* <DEDUP_REMOVED lines=35> */
[----:B------:R-:W-:Y:S01]  /*23c0*/  USEL UR5, UR5, 0x1, UP0 ;  /* 0x0000000105057887 */ /* 0x000fe20008000000 */
[----:B------:R-:W-:-:S03]  /*23d0*/  UMOV UR4, 0x400 ;  /* 0x0000040000047882 */ /* 0x000fc60000000000 */
[----:B------:R-:W-:Y:S02]  /*23e0*/  UISETP.EQ.XOR UP1, UPT, UR5, 0xe, UP1 ;  /* 0x0000000e0500788c */ /* 0x000fe40008f22a70 */
[----:B------:R-:W-:Y:S02]  /*23f0*/  UISETP.NE.AND UP0, UPT, UR5, 0xe, UPT ;  /* 0x0000000e0500788c */ /* 0x000fe4000bf05270 */
[----:B------:R-:W-:Y:S02]  /*2400*/  USEL UR6, URZ, 0x1, !UP1 ;  /* 0x00000001ff067887 */ /* 0x000fe4000c800000 */
[----:B-1----:R-:W-:Y:S02]  /*2410*/  ULEA UR4, UR14, UR4, 0x18 ;  /* 0x000000040e047291 */ /* 0x002fe4000f8ec0ff */
[----:B------:R-:W-:Y:S02]  /*2420*/  USEL UR5, UR5, URZ, UP0 ;  /* 0x000000ff05057287 */ /* 0x000fe40008000000 */
[----:B------:R-:W-:Y:S01]  /*2430*/  LOP3.LUT R5, R5, UR6, RZ, 0x3c, !PT ;  /* 0x0000000605057c12 */ /* 0x000fe2000f8e3cff */
[----:B------:R-:W-:-:S02]  /*2440*/  UISETP.NE.AND UP0, UPT, UR11, URZ, UPT ;  /* 0x000000ff0b00728c */ /* 0x000fc4000bf05270 */
[----:B------:R-:W-:Y:S02]  /*2450*/  ULEA UR5, UR5, UR4, 0x3 ;  /* 0x0000000405057291 */ /* 0x000fe4000f8e18ff */
[----:B------:R-:W-:-:S07]  /*2460*/  IMAD.U32 R10, R5, -0x80000000, RZ ;  /* 0x80000000050a7824 */ /* 0x000fce00078e00ff */
[----:B------:R-:W1:Y:S02]  /*2470*/  SYNCS.PHASECHK.TRANS64.TRYWAIT P0, [UR5+0x80], R10 ;  /* 0x0000800aff0075a7 */ /* 0x000e640008001105 */
[----:B-1----:R-:W-:Y:S05]  /*2480*/  @!P0 BRA `(.L_x_25) ;  /* 0x0000008c00b08947 */ /* 0x002fea0003800000 */
.L_x_103:
[----:B------:R-:W-:Y:S04]  /*2490*/  BSSY.RECONVERGENT B0, `(.L_x_10) ;  /* 0x0000010000007945 */ /* 0x000fe80003800200 */
[----:B------:R-:W-:Y:S05]  /*24a0*/  BRA.U UP0, `(.L_x_26) ;  /* 0x00000001002c7547 */ /* 0x000fea000b800000 */
[----:B------:R-:W-:Y:S02]  /*24b0*/  ELECT P0, URZ, PT ;  /* 0x0000000000ff782f */ /* 0x000fe40003800000 */
[----:B------:R-:W-:-:S11]  /*24c0*/  SHF.L.U32 R8, R9, 0x1f, RZ ;  /* 0x0000001f09087819 */ /* 0x000fd600000006ff */
[----:B-1----:R-:W-:-:S04]  /*24d0*/  @P0 IMAD.MOV.U32 R4, RZ, RZ, 0x6000 ;  /* 0x00006000ff040424 */ /* 0x002fc800078e00ff */
[----:B------:R1:W-:Y:S01]  /*24e0*/  @P0 SYNCS.ARRIVE.TRANS64 RZ, [UR5+0x10], R4 ;  /* 0x00001004ffff09a7 */ /* 0x0003e20008000005 */
[----:B------:R-:W2:Y:S02]  /*24f0*/  SYNCS.PHASECHK.TRANS64.TRYWAIT P0, [UR4+0x8], R8 ;  /* 0x00000808ff0075a7 */ /* 0x000ea40008001104 */
[----:B-12---:R-:W-:Y:S05]  /*2500*/  @!P0 BRA `(.L_x_27) ;  /* 0x0000008c00ac8947 */ /* 0x006fea0003800000 */
.L_x_105:
[----:B------:R-:W-:-:S13]  /*2510*/  ELECT P0, URZ, PT ;  /* 0x0000000000ff782f */ /* 0x000fda0003800000 */
[----:B------:R-:W-:Y:S05]  /*2520*/  @!P0 BRA `(.L_x_28) ;  /* 0x0000000000188947 */ /* 0x000fea0003800000 */
[----:B-1----:R-:W-:-:S04]  /*2530*/  HFMA2 R4, -RZ, RZ, 0, -2 ;  /* 0x0000c000ff047431 */ /* 0x002fc800000001ff */
[----:B------:R2:W-:Y:S01]  /*2540*/  SYNCS.ARRIVE.TRANS64 RZ, [UR4], R4 ;  /* 0x00000004ffff79a7 */ /* 0x0005e20008000004 */
[----:B------:R-:W-:Y:S05]  /*2550*/  BRA `(.L_x_28) ;  /* 0x00000000000c7947 */ /* 0x000fea0003800000 */
.L_x_26:
[----:B------:R-:W-:-:S04]  /*2560*/  SHF.L.U32 R8, R9, 0x1f, RZ ;  /* 0x0000001f09087819 */ /* 0x000fc800000006ff */
[----:B------:R-:W2:Y:S02]  /*2570*/  SYNCS.PHASECHK.TRANS64.TRYWAIT P0, [UR4+0x8], R8 ;  /* 0x00000808ff0075a7 */ /* 0x000ea40008001104 */
[----:B--2---:R-:W-:Y:S05]  /*2580*/  @!P0 BRA `(.L_x_29) ;  /* 0x0000008c00a88947 */ /* 0x004fea0003800000 */
.L_x_28:
[----:B------:R-:W-:Y:S05]  /*2590*/  BSYNC.RECONVERGENT B0 ;  /* 0x0000000000007941 */ /* 0x000fea0003800200 */
.L_x_10:
[----:B------:R-:W-:-:S13]  /*25a0*/  ISETP.NE.AND P0, PT, R0, 0xc, PT ;  /* 0x0000000c0000780c */ /* 0x000fda0003f05270 */
[----:B------:R-:W-:Y:S05]  /*25b0*/  @P0 BRA `(.L_x_9) ;  /* 0x0000002000080947 */ /* 0x000fea0003800000 */
[----:B------:R-:W-:Y:S01]  /*25c0*/  UMOV UR6, 0x400 ;  /* 0x0000040000067882 */ /* 0x000fe20000000000 */
[----:B------:R-:W-:Y:S01]  /*25d0*/  UMOV UR4, 0x20 ;  /* 0x0000002000047882 */ /* 0x000fe20000000000 */
[----:B------:R-:W-:Y:S02]  /*25e0*/  ULEA UR6, UR14, UR6, 0x18 ;  /* 0x000000060e067291 */ /* 0x000fe4000f8ec0ff */
[----:B------:R-:W-:-:S04]  /*25f0*/  UIADD3 UR4, UPT, UPT, -UR4, 0x100000, URZ ;  /* 0x0010000004047890 */ /* 0x000fc8000fffe1ff */
[----:B------:R-:W-:Y:S02]  /*2600*/  USHF.L.U32 UR5, UR4, 0xb, URZ ;  /* 0x0000000b04057899 */ /* 0x000fe400080006ff */
[----:B------:R-:W-:Y:S01]  /*2610*/  USHF.L.U32 UR4, UR4, 0x1, URZ ;  /* 0x0000000104047899 */ /* 0x000fe200080006ff */
[----:B------:R-:W-:Y:S01]  /*2620*/  ELECT P0, URZ, PT ;  /* 0x0000000000ff782f */ /* 0x000fe20003800000 */
[----:B------:R-:W3:Y:S10]  /*2630*/  FENCE.VIEW.ASYNC.S ;  /* 0x00000000000073c6 */ /* 0x000ef40000000000 */
[----:B---3--:R3:W4:Y:S01]  /*2640*/  SYNCS.EXCH.64 URZ, [UR6+0x160], UR4 ;  /* 0x0001600406ff75b2 */ /* 0x0087220008000100 */
[----:B------:R-:W-:Y:S01]  /*2650*/  NOP ;  /* 0x0000000000007918 */ /* 0x000fe20000000000 */
[----:B------:R-:W5:-:S00]  /*2660*/  USETMAXREG.DEALLOC.CTAPOOL 0x30 ;  /* 0x00000030000079c8 */ /* 0x000f4000080e0500 */
[----:B----4-:R-:W-:Y:S01]  /*2670*/  NOP ;  /* 0x0000000000007918 */ /* 0x010fe20000000000 */
[----:B---3--:R-:W-:Y:S01]  /*2680*/  UMOV UR4, 0x40 ;  /* 0x0000004000047882 */ /* 0x008fe20000000000 */
[----:B------:R-:W-:Y:S01]  /*2690*/  UMOV UR6, 0x400 ;  /* 0x0000040000067882 */ /* 0x000fe20000000000 */
[----:B------:R-:W-:Y:S02]  /*26a0*/  ULEA UR4, UR14, UR4, 0x18 ;  /* 0x000000040e047291 */ /* 0x000fe4000f8ec0ff */
[----:B------:R-:W-:-:S07]  /*26b0*/  ULEA UR6, UR14, UR6, 0x18 ;  /* 0x000000060e067291 */ /* 0x000fce000f8ec0ff */
[----:B-12--5:R-:W1:Y:S02]  /*26c0*/  LDS.U8 R4, [UR4] ;  /* 0x00000004ff047984 */ /* 0x026e640008000000 */
[----:B-1----:R-:W-:-:S13]  /*26d0*/  ISETP.NE.AND P0, PT, R4, RZ, PT ;  /* 0x000000ff0400720c */ /* 0x002fda0003f05270 */
[----:B------:R-:W-:Y:S05]  /*26e0*/  @P0 BRA `(.L_x_30) ;  /* 0x0000000400640947 */ /* 0x000fea0003800000 */
[----:B------:R-:W-:Y:S02]  /*26f0*/  ULOP3.LUT UR4, UR14, 0x1, URZ, 0xc0, !UPT ;  /* 0x000000010e047892 */ /* 0x000fe4000f8ec0ff */
[----:B------:R-:W-:Y:S02]  /*2700*/  ULOP3.LUT UR7, UR14, 0x1, URZ, 0x3c, !UPT ;  /* 0x000000010e077892 */ /* 0x000fe4000f8e3cff */
[----:B------:R-:W-:-:S09]  /*2710*/  UISETP.NE.U32.AND UP1, UPT, UR4, 0x1, UPT ;  /* 0x000000010400788c */ /* 0x000fd2000bf25070 */
[----:B------:R-:W-:Y:S05]  /*2720*/  BRA.U !UP1, `(.L_x_31) ;  /* 0x0000000109d07547 */ /* 0x000fea000b800000 */
[----:B------:R-:W-:Y:S01]  /*2730*/  ELECT P0, URZ, PT ;  /* 0x0000000000ff782f */ /* 0x000fe20003800000 */
[----:B------:R-:W-:-:S12]  /*2740*/  BSSY B0, `(.L_x_31) ;  /* 0x0000032000007945 */ /* 0x000fd80003800000 */
[----:B------:R-:W-:Y:S05]  /*2750*/  @!P0 BRA `(.L_x_32) ;  /* 0x0000000000c08947 */ /* 0x000fea0003800000 */
[----:B------:R-:W-:Y:S01]  /*2760*/  UMOV UR4, 0x10 ;  /* 0x0000001000047882 */ /* 0x000fe20000000000 */
[----:B------:R-:W-:-:S04]  /*2770*/  IMAD.U32 R8, RZ, RZ, UR14 ;  /* 0x0000000eff087e24 */ /* 0x000fc8000f8e00ff */
[----:B------:R-:W-:Y:S04]  /*2780*/  DEPBAR.LE SB1, 0x36 ;  /* 0x00009d800000791a */ /* 0x000fe80000000000 */
[----:B------:R-:W1:Y:S02]  /*2790*/  UTCATOMSWS.2CTA.FIND_AND_SET.ALIGN UP0, UR4, UR4 ;  /* 0x00000004000475e3 */ /* 0x000e640008200800 */
[----:B-1----:R-:W-:Y:S01]  /*27a0*/  PLOP3.LUT P0, PT, PT, PT, UP0, 0x80, 0x8 ;  /* 0x000000000008781c */ /* 0x002fe20003f0f008 */
[----:B------:R-:W-:-:S03]  /*27b0*/  IMAD.U32 R11, RZ, RZ, UR4 ;  /* 0x00000004ff0b7e24 */ /* 0x000fc6000f8e00ff */
[----:B------:R-:W-:-:S04]  /*27c0*/  SEL R4, RZ, 0xffffffff, !P0 ;  /* 0xffffffffff047807 */ /* 0x000fc80004000000 */
[----:B------:R-:W-:-:S13]  /*27d0*/  ISETP.NE.AND P0, PT, R4, RZ, PT ;  /* 0x000000ff0400720c */ /* 0x000fda0003f05270 */
[----:B------:R-:W-:Y:S05]  /*27e0*/  @P0 BRA `(.L_x_33) ;  /* 0x0000000000240947 */ /* 0x000fea0003800000 */
.L_x_34:
[----:B------:R-:W-:Y:S05]  /*27f0*/  NANOSLEEP 0x64 ;  /* 0x000000640000795d */ /* 0x000fea0003800000 */
[----:B------:R-:W-:-:S05]  /*2800*/  UMOV UR4, 0x10 ;  /* 0x0000001000047882 */ /* 0x000fca0000000000 */
[----:B------:R-:W-:Y:S04]  /*2810*/  DEPBAR.LE SB1, 0x36 ;  /* 0x00009d800000791a */ /* 0x000fe80000000000 */
[----:B------:R-:W1:Y:S02]  /*2820*/  UTCATOMSWS.2CTA.FIND_AND_SET.ALIGN UP0, UR4, UR4 ;  /* 0x00000004000475e3 */ /* 0x000e640008200800 */
[----:B-1----:R-:W-:Y:S01]  /*2830*/  PLOP3.LUT P0, PT, PT, PT, UP0, 0x80, 0x8 ;  /* 0x000000000008781c */ /* 0x002fe20003f0f008 */
[----:B------:R-:W-:-:S03]  /*2840*/  IMAD.U32 R11, RZ, RZ, UR4 ;  /* 0x00000004ff0b7e24 */ /* 0x000fc6000f8e00ff */
[----:B------:R-:W-:-:S04]  /*2850*/  SEL R4, RZ, 0xffffffff, !P0 ;  /* 0xffffffffff047807 */ /* 0x000fc80004000000 */
[----:B------:R-:W-:-:S13]  /*2860*/  ISETP.NE.AND P0, PT, R4, RZ, PT ;  /* 0x000000ff0400720c */ /* 0x000fda0003f05270 */
[----:B------:R-:W-:Y:S05]  /*2870*/  @!P0 BRA `(.L_x_34) ;  /* 0xfffffffc00dc8947 */ /* 0x000fea000383ffff */
.L_x_33:
[----:B------:R-:W-:Y:S01]  /*2880*/  MOV R5, 0x60 ;  /* 0x0000006000057802 */ /* 0x000fe20000000f00 */
[----:B------:R-:W-:-:S03]  /*2890*/  IMAD.U32 R4, RZ, RZ, UR6 ;  /* 0x00000006ff047e24 */ /* 0x000fc6000f8e00ff */
[----:B------:R-:W-:Y:S02]  /*28a0*/  LEA R10, R8, R5, 0x18 ;  /* 0x00000005080a7211 */ /* 0x000fe400078ec0ff */
[----:B------:R-:W-:-:S03]  /*28b0*/  MOV R5, 0x58 ;  /* 0x0000005800057802 */ /* 0x000fc60000000f00 */
[----:B------:R-:W1:Y:S01]  /*28c0*/  LDS R12, [R10] ;  /* 0x000000000a0c7984 */ /* 0x000e620000000800 */
[----:B------:R-:W-:Y:S01]  /*28d0*/  LEA R8, R8, R5, 0x18 ;  /* 0x0000000508087211 */ /* 0x000fe200078ec0ff */
[----:B-1----:R-:W-:-:S04]  /*28e0*/  IMAD.U32 R12, R12, -0x80000000, RZ ;  /* 0x800000000c0c7824 */ /* 0x002fc800078e00ff */
[----:B------:R-:W1:Y:S02]  /*28f0*/  SYNCS.PHASECHK.TRANS64.TRYWAIT P0, [R8+URZ], R12 ;  /* 0x0000000c080075a7 */ /* 0x000e6400080011ff */
[----:B-1----:R-:W-:Y:S05]  /*2900*/  @P0 BRA `(.L_x_35) ;  /* 0x0000000000080947 */ /* 0x002fea0003800000 */
[----:B------:R-:W1:Y:S02]  /*2910*/  SYNCS.PHASECHK.TRANS64.TRYWAIT P0, [R8+URZ], R12 ;  /* 0x0000000c080075a7 */ /* 0x000e6400080011ff */
[----:B-1----:R-:W-:Y:S05]  /*2920*/  @!P0 BRA `(.L_x_36) ;  /* 0x0000008800dc8947 */ /* 0x002fea0003800000 */
.L_x_35:
[----:B------:R-:W-:Y:S01]  /*2930*/  VIADD R4, R4, 0x168 ;  /* 0x0000016804047836 */ /* 0x000fe20000000000 */
[C---:B------:R-:W-:Y:S01]  /*2940*/  SHF.L.U32 R9, R11.reuse, 0x5, RZ ;  /* 0x000000050b097819 */ /* 0x040fe200000006ff */
[----:B------:R-:W-:Y:S01]  /*2950*/  IMAD.U32 R5, RZ, RZ, UR7 ;  /* 0x00000007ff057e24 */ /* 0x000fe2000f8e00ff */
[----:B------:R-:W-:Y:S01]  /*2960*/  IADD3 R12, PT, PT, R11, 0x10, RZ ;  /* 0x000000100b0c7810 */ /* 0x000fe20007ffe0ff */
[----:B-1----:R-:W-:-:S03]  /*2970*/  IMAD.MOV.U32 R13, RZ, RZ, 0x1 ;  /* 0x00000001ff0d7424 */ /* 0x002fc600078e00ff */
[C---:B------:R-:W-:Y:S02]  /*2980*/  PRMT R4, R5.reuse, 0x654, R4 ;  /* 0x0000065405047816 */ /* 0x040fe40000000004 */
[----:B------:R-:W-:Y:S01]  /*2990*/  PRMT R5, R5, 0x654, R8 ;  /* 0x0000065405057816 */ /* 0x000fe20000000008 */
[----:B------:R-:W-:Y:S01]  /*29a0*/  IMAD.MOV.U32 R8, RZ, RZ, 0x4 ;  /* 0x00000004ff087424 */ /* 0x000fe200078e00ff */
[----:B------:R-:W-:-:S03]  /*29b0*/  SHF.L.U32 R15, R13, R12, RZ ;  /* 0x0000000c0d0f7219 */ /* 0x000fc600000006ff */
[----:B------:R1:W-:Y:S01]  /*29c0*/  SYNCS.ARRIVE.TRANS64.RED RZ, [R5+URZ], R8 ;  /* 0x0000000805ff79a7 */ /* 0x0003e200080004ff */
[----:B------:R2:W-:Y:S04]  /*29d0*/  STS [UR6+0x168], R9 ;  /* 0x00016809ff007988 */ /* 0x0005e80008000806 */
[----:B------:R2:W-:Y:S01]  /*29e0*/  STAS [R4.64], R11 ;  /* 0x0000000b04007dbd */ /* 0x0005e2000c0008ff */
[----:B------:R-:W-:Y:S02]  /*29f0*/  UMOV UR4, 0x50 ;  /* 0x0000005000047882 */ /* 0x000fe40000000000 */
[----:B------:R-:W-:Y:S01]  /*2a00*/  ULEA UR4, UR14, UR4, 0x18 ;  /* 0x000000040e047291 */ /* 0x000fe2000f8ec0ff */
[----:B-1----:R-:W-:-:S05]  /*2a10*/  IMAD.MOV.U32 R8, RZ, RZ, 0xffff ;  /* 0x0000ffffff087424 */ /* 0x002fca00078e00ff */
[----:B------:R-:W-:-:S04]  /*2a20*/  SHF.L.U32 R8, R8, R11, RZ ;  /* 0x0000000b08087219 */ /* 0x000fc800000006ff */
[----:B------:R-:W-:-:S05]  /*2a30*/  LOP3.LUT R8, R15, R8, RZ, 0xfc, !PT ;  /* 0x000000080f087212 */ /* 0x000fca00078efcff */
[----:B------:R2:W-:Y:S04]  /*2a40*/  ATOMS.OR RZ, [UR4], R8 ;  /* 0x00000008ffff798c */ /* 0x0005e8000b000004 */
[----:B------:R2:W-:Y:S02]  /*2a50*/  ATOMS.XOR RZ, [R10], R13 ;  /* 0x0000000d0aff738c */ /* 0x0005e40003800000 */
.L_x_32:
[----:B------:R-:W-:Y:S05]  /*2a60*/  BSYNC B0 ;  /* 0x0000000000007941 */ /* 0x000fea0003800000 */
.L_x_31:
[----:B------:R-:W-:Y:S05]  /*2a70*/  BRA.U UP1, `(.L_x_37) ;  /* 0x0000000101907547 */ /* 0x000fea000b800000 */
[----:B------:R-:W-:Y:S05]  /*2a80*/  WARPSYNC.ALL ;  /* 0x0000000000007948 */ /* 0x000fea0003800000 */
[----:B------:R-:W-:Y:S01]  /*2a90*/  NOP ;  /* 0x0000000000007918 */ /* 0x000fe20000000000 */
[----:B------:R-:W-:-:S13]  /*2aa0*/  ELECT P0, URZ, PT ;  /* 0x0000000000ff782f */ /* 0x000fda0003800000 */
[----:B------:R-:W-:Y:S05]  /*2ab0*/  @!P0 BRA `(.L_x_37) ;  /* 0x0000000000808947 */ /* 0x000fea0003800000 */
[----:B--2---:R-:W-:Y:S01]  /*2ac0*/  IMAD.U32 R5, RZ, RZ, UR14 ;  /* 0x0000000eff057e24 */ /* 0x004fe2000f8e00ff */
[----:B------:R-:W-:Y:S02]  /*2ad0*/  MOV R4, 0x60 ;  /* 0x0000006000047802 */ /* 0x000fe40000000f00 */
[----:B------:R-:W-:Y:S02]  /*2ae0*/  MOV R8, 0x58 ;  /* 0x0000005800087802 */ /* 0x000fe40000000f00 */
[C---:B------:R-:W-:Y:S02]  /*2af0*/  LEA R9, R5.reuse, R4, 0x18 ;  /* 0x0000000405097211 */ /* 0x040fe400078ec0ff */
[----:B------:R-:W-:-:S03]  /*2b00*/  LEA R5, R5, R8, 0x18 ;  /* 0x0000000805057211 */ /* 0x000fc600078ec0ff */
[----:B------:R-:W1:Y:S02]  /*2b10*/  LDS R4, [R9] ;  /* 0x0000000009047984 */ /* 0x000e640000000800 */
[----:B-1----:R-:W-:-:S04]  /*2b20*/  IMAD.U32 R10, R4, -0x80000000, RZ ;  /* 0x80000000040a7824 */ /* 0x002fc800078e00ff */
[----:B------:R-:W1:Y:S02]  /*2b30*/  SYNCS.PHASECHK.TRANS64.TRYWAIT P0, [R5+URZ], R10 ;  /* 0x0000000a050075a7 */ /* 0x000e6400080011ff */
[----:B-1----:R-:W-:Y:S05]  /*2b40*/  @P0 BRA `(.L_x_38) ;  /* 0x0000000000080947 */ /* 0x002fea0003800000 */
[----:B------:R-:W1:Y:S02]  /*2b50*/  SYNCS.PHASECHK.TRANS64.TRYWAIT P0, [R5+URZ], R10 ;  /* 0x0000000a050075a7 */ /* 0x000e6400080011ff */
[----:B-1----:R-:W-:Y:S05]  /*2b60*/  @!P0 BRA `(.L_x_39) ;  /* 0x0000008800648947 */ /* 0x002fea0003800000 */
.L_x_38:
[----:B------:R-:W2:Y:S01]  /*2b70*/  LDS R10, [UR6+0x168] ;  /* 0x00016806ff0a7984 */ /* 0x000ea20008000800 */
[----:B-1----:R-:W-:Y:S02]  /*2b80*/  IMAD.MOV.U32 R11, RZ, RZ, 0xffff ;  /* 0x0000ffffff0b7424 */ /* 0x002fe400078e00ff */
[----:B------:R-:W-:-:S03]  /*2b90*/  IMAD.MOV.U32 R4, RZ, RZ, 0x1 ;  /* 0x00000001ff047424 */ /* 0x000fc600078e00ff */
[----:B--2---:R-:W-:Y:S02]  /*2ba0*/  SHF.L.U32 R11, R11, R10, RZ ;  /* 0x0000000a0b0b7219 */ /* 0x004fe400000006ff */
[C---:B------:R-:W-:Y:S01]  /*2bb0*/  IADD3 R13, PT, PT, R10.reuse, 0x10, RZ ;  /* 0x000000100a0d7810 */ /* 0x040fe20007ffe0ff */
[----:B------:R-:W-:-:S03]  /*2bc0*/  IMAD.SHL.U32 R10, R10, 0x20, RZ ;  /* 0x000000200a0a7824 */ /* 0x000fc600078e00ff */
[----:B------:R-:W-:Y:S02]  /*2bd0*/  SHF.L.U32 R8, R4, R13, RZ ;  /* 0x0000000d04087219 */ /* 0x000fe400000006ff */
[----:B------:R1:W-:Y:S01]  /*2be0*/  STS [UR6+0x168], R10 ;  /* 0x0001680aff007988 */ /* 0x0003e20008000806 */
[----:B------:R-:W-:Y:S01]  /*2bf0*/  UMOV UR4, 0x50 ;  /* 0x0000005000047882 */ /* 0x000fe20000000000 */
[----:B------:R-:W-:Y:S01]  /*2c00*/  LOP3.LUT R11, R8, R11, RZ, 0xfc, !PT ;  /* 0x0000000b080b7212 */ /* 0x000fe200078efcff */
[----:B------:R-:W-:Y:S01]  /*2c10*/  ULEA UR4, UR14, UR4, 0x18 ;  /* 0x000000040e047291 */ /* 0x000fe2000f8ec0ff */
[----:B------:R-:W-:-:S04]  /*2c20*/  MOV R8, UR7 ;  /* 0x0000000700087c02 */ /* 0x000fc80008000f00 */
[----:B------:R-:W-:-:S04]  /*2c30*/  PRMT R8, R8, 0x654, R5 ;  /* 0x0000065408087816 */ /* 0x000fc80000000005 */
[----:B------:R1:W-:Y:S01]  /*2c40*/  ATOMS.OR RZ, [UR4], R11 ;  /* 0x0000000bffff798c */ /* 0x0003e2000b000004 */
[----:B------:R1:W-:Y:S03]  /*2c50*/  SYNCS.ARRIVE.TRANS64.RED.A1T0 RZ, [R8+URZ], RZ ;  /* 0x000000ff08ff79a7 */ /* 0x0003e600081004ff */
[----:B------:R1:W-:Y:S01]  /*2c60*/  ATOMS.XOR RZ, [R9], R4 ;  /* 0x0000000409ff738c */ /* 0x0003e20003800000 */
[----:B------:R-:W-:Y:S05]  /*2c70*/  BRA `(.L_x_37) ;  /* 0x0000000000107947 */ /* 0x000fea0003800000 */
.L_x_30:
[----:B------:R-:W-:-:S05]  /*2c80*/  MOV R4, 0xffffffff ;  /* 0xffffffff00047802 */ /* 0x000fca0000000f00 */
[----:B------:R1:W-:Y:S02]  /*2c90*/  STS [UR6+0x168], R4 ;  /* 0x00016804ff007988 */ /* 0x0003e40008000806 */
[----:B-1----:R-:W-:Y:S02]  /*2ca0*/  MOV R4, 0x2cc0 ;  /* 0x00002cc000047802 */ /* 0x002fe40000000f00 */
[----:B------:R-:W-:Y:S05]  /*2cb0*/  CALL.REL.NOINC `($__internal_1_$__cuda_sm10x_tcgen05_guardrail_trap_phase_invalid_during_alloc) ;  /* 0x0000009000507944 */ /* 0x000fea0003c00000 */
.L_x_37:
[----:B------:R-:W-:Y:S05]  /*2cc0*/  WARPSYNC.ALL ;  /* 0x0000000000007948 */ /* 0x000fea0003800000 */
[----:B------:R-:W-:Y:S01]  /*2cd0*/  NOP ;  /* 0x0000000000007918 */ /* 0x000fe20000000000 */
[----:B------:R-:W3:Y:S01]  /*2ce0*/  S2UR UR4, SR_CgaCtaId ;  /* 0x00000000000479c3 */ /* 0x000ee20000008800 */
[----:B-12---:R-:W-:-:S07]  /*2cf0*/  MOV R4, 0x400 ;  /* 0x0000040000047802 */ /* 0x006fce0000000f00 */
[----:B------:R-:W-:Y:S01]  /*2d00*/  BAR.SYNC.DEFER_BLOCKING 0x2, 0x120 ;  /* 0x0084800000007b1d */ /* 0x000fe20000010000 */
[----:B------:R-:W-:Y:S02]  /*2d10*/  R2UR UR8, R2 ;  /* 0x00000000020872ca */ /* 0x000fe400000e0000 */
[----:B------:R-:W-:Y:S01]  /*2d20*/  R2UR UR5, R4 ;  /* 0x00000000040572ca */ /* 0x000fe200000e0000 */
[----:B---3--:R-:W-:-:S05]  /*2d30*/  IMAD.U32 R13, RZ, RZ, UR4 ;  /* 0x00000004ff0d7e24 */ /* 0x008fca000f8e00ff */
[----:B------:R-:W-:-:S13]  /*2d40*/  R2UR UR4, R13 ;  /* 0x000000000d0472ca */ /* 0x000fda00000e0000 */
[----:B------:R-:W-:-:S04]  /*2d50*/  ULEA UR4, UR4, UR5, 0x18 ;  /* 0x0000000504047291 */ /* 0x000fc8000f8ec0ff */
[----:B------:R-:W-:-:S04]  /*2d60*/  UIADD3 UR5, UPT, UPT, UR4, 0x6800, URZ ;  /* 0x0000680004057890 */ /* 0x000fc8000fffe0ff */
[----:B------:R-:W-:Y:S01]  /*2d70*/  USHF.R.U32.HI UR5, URZ, 0x4, UR5 ;  /* 0x00000004ff057899 */ /* 0x000fe20008011605 */
[----:B------:R-:W-:Y:S03]  /*2d80*/  LDS R19, [UR4+0x168] ;  /* 0x00016804ff137984 */ /* 0x000fe60008000800 */
[----:B------:R-:W-:-:S04]  /*2d90*/  ULOP3.LUT UR5, UR5, 0x3fc0, URZ, 0xc0, !UPT ;  /* 0x00003fc005057892 */ /* 0x000fc8000f8ec0ff */
[----:B------:R-:W-:-:S06]  /*2da0*/  ULOP3.LUT UR5, UR5, 0x10000, URZ, 0xfc, !UPT ;  /* 0x0001000005057892 */ /* 0x000fcc000f8efcff */
[----:B------:R-:W-:-:S05]  /*2db0*/  IMAD.U32 R4, RZ, RZ, UR5 ;  /* 0x00000005ff047e24 */ /* 0x000fca000f8e00ff */
[----:B------:R-:W1:Y:S01]  /*2dc0*/  LDCU UR5, c[0x0][0x624] ;  /* 0x0000c480ff0577ac */ /* 0x000e620008000800 */
[----:B------:R-:W2:Y:S01]  /*2dd0*/  SHFL.IDX PT, R4, R4, RZ, 0x1f ;  /* 0x00001fff04047589 */ /* 0x000ea200000e0000 */
[----:B-1----:R-:W-:Y:S01]  /*2de0*/  UISETP.GE.AND UP0, UPT, UR8, UR5, UPT ;  /* 0x000000050800728c */ /* 0x002fe2000bf06270 */
[----:B--2---:R-:W-:-:S08]  /*2df0*/  R2UR UR34, R4 ;  /* 0x00000000042272ca */ /* 0x004fd000000e0000 */
[----:B------:R-:W-:Y:S07]  /*2e00*/  BRA.U UP0, `(.L_x_40) ;  /* 0x0000001500107547 */ /* 0x000fee000b800000 */
[----:B------:R-:W1:Y:S01]  /*2e10*/  LDCU UR8, c[0x0][0x38c] ;  /* 0x00007180ff0877ac */ /* 0x000e620008000800 */
[----:B------:R-:W-:Y:S02]  /*2e20*/  R2UR UR6, R7 ;  /* 0x00000000070672ca */ /* 0x000fe400000e0000 */
[----:B------:R-:W-:Y:S02]  /*2e30*/  CS2R R16, SRZ ;  /* 0x0000000000107805 */ /* 0x000fe4000001ff00 */
[----:B------:R-:W-:Y:S01]  /*2e40*/  R2UR UR7, R6 ;  /* 0x00000000060772ca */ /* 0x000fe200000e0000 */
[----:B------:R-:W-:Y:S01]  /*2e50*/  IMAD.MOV.U32 R18, RZ, RZ, RZ ;  /* 0x000000ffff127224 */ /* 0x000fe200078e00ff */
[----:B------:R-:W-:Y:S01]  /*2e60*/  R2UR UR39, R2 ;  /* 0x00000000022772ca */ /* 0x000fe200000e0000 */
[----:B------:R-:W-:Y:S02]  /*2e70*/  UIADD3 UR32, UPT, UPT, UR34, 0x2, URZ ;  /* 0x0000000222207890 */ /* 0x000fe4000fffe0ff */
[----:B------:R-:W-:-:S02]  /*2e80*/  UIADD3 UR30, UPT, UPT, UR34, 0x200, URZ ;  /* 0x00000200221e7890 */ /* 0x000fc4000fffe0ff */
[----:B------:R-:W-:Y:S02]  /*2e90*/  UIADD3 UR28, UPT, UPT, UR34, 0x202, URZ ;  /* 0x00000202221c7890 */ /* 0x000fe4000fffe0ff */
[----:B------:R-:W-:Y:S02]  /*2ea0*/  UIADD3 UR26, UPT, UPT, UR34, 0x400, URZ ;  /* 0x00000400221a7890 */ /* 0x000fe4000fffe0ff */
[----:B------:R-:W-:Y:S02]  /*2eb0*/  ULOP3.LUT UR72, UR6, 0xffff, URZ, 0xc0, !UPT ;  /* 0x0000ffff06487892 */ /* 0x000fe4000f8ec0ff */
[----:B------:R-:W-:Y:S02]  /*2ec0*/  ULOP3.LUT UR38, UR6, 0xffff, URZ, 0xc0, !UPT ;  /* 0x0000ffff06267892 */ /* 0x000fe4000f8ec0ff */
[----:B------:R-:W-:Y:S02]  /*2ed0*/  ULOP3.LUT UR36, UR6, 0xffff, URZ, 0xc0, !UPT ;  /* 0x0000ffff06247892 */ /* 0x000fe4000f8ec0ff */
[----:B------:R-:W-:-:S02]  /*2ee0*/  ULOP3.LUT UR69, UR6, 0xffff, URZ, 0xc0, !UPT ;  /* 0x0000ffff06457892 */ /* 0x000fc4000f8ec0ff */
[----:B------:R-:W-:Y:S02]  /*2ef0*/  ULOP3.LUT UR68, UR6, 0xffff, URZ, 0xc0, !UPT ;  /* 0x0000ffff06447892 */ /* 0x000fe4000f8ec0ff */
[----:B-1----:R-:W-:Y:S02]  /*2f00*/  UIADD3 UR6, UPT, UPT, -UR8, URZ, URZ ;  /* 0x000000ff08067290 */ /* 0x002fe4000fffe1ff */
[----:B------:R-:W-:Y:S02]  /*2f10*/  UISETP.NE.AND UP1, UPT, UR7, URZ, UPT ;  /* 0x000000ff0700728c */ /* 0x000fe4000bf25270 */
[----:B------:R-:W-:Y:S02]  /*2f20*/  UIADD3 UR7, UPT, UPT, UR8, -0x1, URZ ;  /* 0xffffffff08077890 */ /* 0x000fe4000fffe0ff */
[----:B------:R-:W-:Y:S02]  /*2f30*/  USHF.R.S32.HI UR6, URZ, 0x1f, UR6 ;  /* 0x0000001fff067899 */ /* 0x000fe40008011406 */
[----:B------:R-:W-:-:S02]  /*2f40*/  UISETP.GT.AND UP0, UPT, UR8, URZ, UPT ;  /* 0x000000ff0800728c */ /* 0x000fc4000bf04270 */
[----:B------:R-:W-:Y:S02]  /*2f50*/  USHF.R.S32.HI UR23, URZ, 0x1f, UR7 ;  /* 0x0000001fff177899 */ /* 0x000fe40008011407 */
[----:B------:R-:W-:Y:S02]  /*2f60*/  ULEA.HI UR6, UR6, -UR8, URZ, 0x7 ;  /* 0x8000000806067291 */ /* 0x000fe4000f8f38ff */
[----:B------:R-:W-:Y:S02]  /*2f70*/  ULEA.HI UR23, UR23, UR7, URZ, 0x7 ;  /* 0x0000000717177291 */ /* 0x000fe4000f8f38ff */
[----:B------:R-:W-:Y:S02]  /*2f80*/  USHF.R.S32.HI UR6, URZ, 0x7, UR6 ;  /* 0x00000007ff067899 */ /* 0x000fe40008011406 */
[----:B------:R-:W-:Y:S02]  /*2f90*/  USHF.R.S32.HI UR23, URZ, 0x7, UR23 ;  /* 0x00000007ff177899 */ /* 0x000fe40008011417 */
[----:B------:R-:W-:Y:S01]  /*2fa0*/  UIADD3 UR24, UPT, UPT, UR34, 0x402, URZ ;  /* 0x0000040222187890 */ /* 0x000fe2000fffe0ff */
[----:B------:R-:W-:Y:S01]  /*2fb0*/  UMOV UR5, URZ ;  /* 0x000000ff00057c82 */ /* 0x000fe20008000000 */
[----:B------:R-:W-:Y:S01]  /*2fc0*/  UIADD3 UR73, UPT, UPT, UR4, 0xf0, URZ ;  /* 0x000000f004497890 */ /* 0x000fe2000fffe0ff */
[----:B------:R-:W-:Y:S01]  /*2fd0*/  UMOV UR66, 0x0 ;  /* 0x0000000000427882 */ /* 0x000fe20000000000 */
        /* <DEDUP_REMOVED lines=27> */
[----:B------:R-:W-:-:S02]  /*3190*/  UIADD3 UR37, UPT, UPT, UR4, 0xf0, URZ ;  /* 0x000000f004257890 */ /* 0x000fc4000fffe0ff */
[----:B------:R-:W-:Y:S02]  /*31a0*/  UIADD3 UR71, UPT, UPT, UR4, 0x8, URZ ;  /* 0x0000000804477890 */ /* 0x000fe4000fffe0ff */
[----:B------:R-:W-:Y:S01]  /*31b0*/  UIADD3 UR70, UPT, UPT, UR4, 0x110, URZ ;  /* 0x0000011004467890 */ /* 0x000fe2000fffe0ff */
[----:B------:R-:W-:Y:S01]  /*31c0*/  UMOV UR35, 0x80004020 ;  /* 0x8000402000237882 */ /* 0x000fe20000000000 */
[----:B------:R-:W-:Y:S01]  /*31d0*/  UMOV UR33, 0x80004020 ;  /* 0x8000402000217882 */ /* 0x000fe20000000000 */
[----:B------:R-:W-:Y:S01]  /*31e0*/  UMOV UR31, 0x80004020 ;  /* 0x80004020001f7882 */ /* 0x000fe20000000000 */
[----:B------:R-:W-:Y:S01]  /*31f0*/  UMOV UR29, 0x80004020 ;  /* 0x80004020001d7882 */ /* 0x000fe20000000000 */
[----:B------:R-:W-:Y:S01]  /*3200*/  UMOV UR27, 0x80004020 ;  /* 0x80004020001b7882 */ /* 0x000fe20000000000 */
[----:B------:R-:W-:Y:S01]  /*3210*/  @!UP0 ULOP3.LUT UR23, URZ, UR6, URZ, 0x33, !UPT ;  /* 0x00000006ff178292 */ /* 0x000fe2000f8e33ff */
[----:B------:R-:W-:Y:S01]  /*3220*/  UMOV UR25, 0x80004020 ;  /* 0x8000402000197882 */ /* 0x000fe20000000000 */
[----:B------:R-:W-:Y:S01]  /*3230*/  UMOV UR76, 0x0 ;  /* 0x00000000004c7882 */ /* 0x000fe20000000000 */
[----:B------:R-:W-:Y:S01]  /*3240*/  UMOV UR77, 0x10190010 ;  /* 0x10190010004d7882 */ /* 0x000fe20000000000 */
[----:B------:R-:W-:Y:S01]  /*3250*/  UMOV UR74, 0x0 ;  /* 0x00000000004a7882 */ /* 0x000fe20000000000 */
[----:B------:R-:W-:-:S07]  /*3260*/  UMOV UR75, 0x10190010 ;  /* 0x10190010004b7882 */ /* 0x000fce0000000000 */
.L_x_53:
[----:B-1----:R-:W1:Y:S02]  /*3270*/  S2UR UR6, SR_CgaSize ;  /* 0x00000000000679c3 */ /* 0x002e640000008a00 */
[----:B-1----:R-:W-:-:S12]  /*3280*/  UIMAD UR6, UR6, -0xa0, URZ ;  /* 0xffffff60060678a4 */ /* 0x002fd8000f8e02ff */
[----:B------:R-:W1:Y:S02]  /*3290*/  LDCU UR6, c[0x0][UR6+0x2c0] ;  /* 0x00005800060677ac */ /* 0x000e640008000800 */
[----:B-1----:R-:W-:Y:S01]  /*32a0*/  UIADD3 UR39, UPT, UPT, UR6, UR39, URZ ;  /* 0x0000002706277290 */ /* 0x002fe2000fffe0ff */
[----:B--23--:R-:W-:Y:S11]  /*32b0*/  BRA.U UP1, `(.L_x_41) ;  /* 0x0000000d01d87547 */ /* 0x00cff6000b800000 */
[----:B------:R-:W-:-:S04]  /*32c0*/  SHF.L.U32 R8, R17, 0x1f, RZ ;  /* 0x0000001f11087819 */ /* 0x000fc800000006ff */
[----:B------:R-:W1:Y:S02]  /*32d0*/  SYNCS.PHASECHK.TRANS64.TRYWAIT P0, [UR4], R8 ;  /* 0x00000008ff0075a7 */ /* 0x000e640008001104 */
[----:B-1----:R-:W-:Y:S05]  /*32e0*/  @!P0 BRA `(.L_x_42) ;  /* 0x00000080009c8947 */ /* 0x002fea0003800000 */
.L_x_110:
[----:B------:R-:W-:Y:S01]  /*32f0*/  ULEA UR14, UR5, UR4, 0x3 ;  /* 0x00000004050e7291 */ /* 0x000fe2000f8e18ff */
[----:B------:R-:W-:-:S08]  /*3300*/  SHF.L.U32 R8, R16, 0x1f, RZ ;  /* 0x0000001f10087819 */ /* 0x000fd000000006ff */
[----:B------:R-:W2:Y:S02]  /*3310*/  SYNCS.PHASECHK.TRANS64.TRYWAIT P0, [UR14+0x10], R8 ;  /* 0x00001008ff0075a7 */ /* 0x000ea4000800110e */
[----:B--2---:R-:W-:Y:S05]  /*3320*/  @!P0 BRA `(.L_x_43) ;  /* 0x0000008000a88947 */ /* 0x004fea0003800000 */
.L_x_112:
[----:B------:R-:W-:Y:S01]  /*3330*/  UIMAD UR12, UR5, 0x3000, UR4 ;  /* 0x00003000050c78a4 */ /* 0x000fe2000f8e0204 */
[----:B-1----:R-:W-:Y:S01]  /*3340*/  IMAD.MOV.U32 R4, RZ, RZ, RZ ;  /* 0x000000ffff047224 */ /* 0x002fe200078e00ff */
[----:B------:R-:W-:Y:S01]  /*3350*/  UMOV UR16, 0x0 ;  /* 0x0000000000107882 */ /* 0x000fe20000000000 */
[----:B------:R-:W-:Y:S01]  /*3360*/  UMOV UR17, 0x10200010 ;  /* 0x1020001000117882 */ /* 0x000fe20000000000 */
[----:B------:R-:W-:Y:S02]  /*3370*/  UIADD3 UR12, UPT, UPT, UR12, 0xc800, URZ ;  /* 0x0000c8000c0c7890 */ /* 0x000fe4000fffe0ff */
[C---:B------:R-:W-:Y:S01]  /*3380*/  R2UR UR10, R4.reuse ;  /* 0x00000000040a72ca */ /* 0x040fe200000e0000 */
[----:B------:R-:W-:Y:S01]  /*3390*/  UMOV UR13, 0x80004020 ;  /* 0x80004020000d7882 */ /* 0x000fe20000000000 */
[----:B------:R-:W-:Y:S01]  /*33a0*/  USHF.R.U32.HI UR12, URZ, 0x4, UR12 ;  /* 0x00000004ff0c7899 */ /* 0x000fe2000801160c */
[----:B------:R-:W-:Y:S01]  /*33b0*/  R2UR UR15, R4 ;  /* 0x00000000040f72ca */ /* 0x000fe200000e0000 */
[----:B------:R-:W-:Y:S01]  /*33c0*/  UMOV UR18, 0x0 ;  /* 0x0000000000127882 */ /* 0x000fe20000000000 */
[----:B------:R-:W-:Y:S01]  /*33d0*/  UMOV UR19, 0x10200010 ;  /* 0x1020001000137882 */ /* 0x000fe20000000000 */
[----:B------:R-:W-:Y:S01]  /*33e0*/  ULOP3.LUT UR12, UR12, 0x3fc0, URZ, 0xc0, !UPT ;  /* 0x00003fc00c0c7892 */ /* 0x000fe2000f8ec0ff */
[----:B------:R-:W-:Y:S01]  /*33f0*/  UMOV UR7, 0x80004020 ;  /* 0x8000402000077882 */ /* 0x000fe20000000000 */
[----:B------:R-:W-:-:S02]  /*3400*/  UMOV UR9, 0x80004020 ;  /* 0x8000402000097882 */ /* 0x000fc40000000000 */
[----:B------:R-:W-:Y:S02]  /*3410*/  ULOP3.LUT UR12, UR12, 0x10000, URZ, 0xfc, !UPT ;  /* 0x000100000c0c7892 */ /* 0x000fe4000f8efcff */
[----:B------:R-:W-:Y:S02]  /*3420*/  UIADD3 UR14, UPT, UPT, UR14, 0x80, URZ ;  /* 0x000000800e0e7890 */ /* 0x000fe4000fffe0ff */
[----:B------:R-:W-:Y:S02]  /*3430*/  UIADD3 UR6, UPT, UPT, UR12, 0x2, URZ ;  /* 0x000000020c067890 */ /* 0x000fe4000fffe0ff */
[----:B------:R-:W-:Y:S02]  /*3440*/  UIADD3 UR8, UPT, UPT, UR12, 0x100, URZ ;  /* 0x000001000c087890 */ /* 0x000fe4000fffe0ff */
[----:B------:R-:W-:Y:S01]  /*3450*/  UIADD3 UR5, UPT, UPT, UR5, 0x1, URZ ;  /* 0x0000000105057890 */ /* 0x000fe2000fffe0ff */
[----:B------:R1:W-:Y:S01]  /*3460*/  UTCHMMA.2CTA gdesc[UR34], gdesc[UR12], tmem[UR10], tmem[UR16], idesc[UR17], !UPT ;  /* 0x00ff100c220075ea */ /* 0x0003e2000fa0000a */
[----:B------:R-:W-:-:S02]  /*3470*/  UMOV UR11, 0x80004020 ;  /* 0x80004020000b7882 */ /* 0x000fc40000000000 */
[----:B------:R-:W-:Y:S01]  /*3480*/  UISETP.NE.AND UP0, UPT, UR5, 0xe, UPT ;  /* 0x0000000e0500788c */ /* 0x000fe2000bf05270 */
[C---:B-1----:R-:W-:Y:S01]  /*3490*/  R2UR UR17, R4.reuse ;  /* 0x00000000041172ca */ /* 0x042fe200000e0000 */
[----:B------:R-:W-:Y:S01]  /*34a0*/  UIADD3 UR10, UPT, UPT, UR12, 0x102, URZ ;  /* 0x000001020c0a7890 */ /* 0x000fe2000fffe0ff */
[C---:B------:R-:W-:Y:S02]  /*34b0*/  R2UR UR16, R4.reuse ;  /* 0x00000000041072ca */ /* 0x040fe400000e0000 */
[----:B------:R-:W-:-:S09]  /*34c0*/  R2UR UR13, R4 ;  /* 0x00000000040d72ca */ /* 0x000fd200000e0000 */
[----:B------:R1:W-:Y:S02]  /*34d0*/  UTCHMMA.2CTA gdesc[UR32], gdesc[UR6], tmem[UR17], tmem[UR18], idesc[UR19], UPT ;  /* 0x00ff1206200075ea */ /* 0x0003e4000ba00011 */
[----:B------:R2:W-:Y:S01]  /*34e0*/  UTCHMMA.2CTA gdesc[UR30], gdesc[UR8], tmem[UR16], tmem[UR18], idesc[UR19], UPT ;  /* 0x00ff12081e0075ea */ /* 0x0005e2000ba00010 */
[----:B------:R3:W-:Y:S01]  /*34f0*/  UTCHMMA.2CTA gdesc[UR28], gdesc[UR10], tmem[UR15], tmem[UR18], idesc[UR19], UPT ;  /* 0x00ff120a1c0075ea */ /* 0x0007e2000ba0000f */
[----:B-1----:R-:W-:Y:S02]  /*3500*/  UIADD3 UR6, UPT, UPT, UR12, 0x200, URZ ;  /* 0x000002000c067890 */ /* 0x002fe4000fffe0ff */
[----:B--2---:R-:W-:Y:S01]  /*3510*/  UIADD3 UR8, UPT, UPT, UR12, 0x202, URZ ;  /* 0x000002020c087890 */ /* 0x004fe2000fffe0ff */
[----:B------:R-:W-:Y:S01]  /*3520*/  R2UR UR12, R4 ;  /* 0x00000000040c72ca */ /* 0x000fe200000e0000 */
[----:B---3--:R-:W-:-:S05]  /*3530*/  UMOV UR10, 0x3 ;  /* 0x00000003000a7882 */ /* 0x008fca0000000000 */
[----:B------:R1:W-:Y:S07]  /*3540*/  UTCHMMA.2CTA gdesc[UR26], gdesc[UR6], tmem[UR13], tmem[UR18], idesc[UR19], UPT ;  /* 0x00ff12061a0075ea */ /* 0x0003ee000ba0000d */
[----:B------:R2:W-:Y:S01]  /*3550*/  UTCHMMA.2CTA gdesc[UR24], gdesc[UR8], tmem[UR12], tmem[UR18], idesc[UR19], UPT ;  /* 0x00ff1208180075ea */ /* 0x0005e2000ba0000c */
[----:B------:R2:W-:Y:S01]  /*3560*/  UTCBAR.2CTA.MULTICAST [UR73], URZ, UR10 ;  /* 0x000000ff490073e9 */ /* 0x0005e2000820080a */
[----:B------:R2:W-:Y:S01]  /*3570*/  UTCBAR.2CTA.MULTICAST [UR14], URZ, UR72 ;  /* 0x000000ff0e0073e9 */ /* 0x0005e20008200848 */
[----:B-1----:R-:W-:-:S06]  /*3580*/  USEL UR6, URZ, 0x1, UP0 ;  /* 0x00000001ff067887 */ /* 0x002fcc0008000000 */
[----:B------:R-:W-:Y:S01]  /*3590*/  LOP3.LUT R16, R16, UR6, RZ, 0x3c, !PT ;  /* 0x0000000610107c12 */ /* 0x000fe2000f8e3cff */
[----:B------:R-:W-:Y:S02]  /*35a0*/  USEL UR6, UR5, URZ, UP0 ;  /* 0x000000ff05067287 */ /* 0x000fe40008000000 */
[----:B------:R-:W-:Y:S01]  /*35b0*/  UISETP.GE.AND UP0, UPT, UR23, 0x1, UPT ;  /* 0x000000011700788c */ /* 0x000fe2000bf06270 */
[----:B------:R-:W-:-:S08]  /*35c0*/  UMOV UR5, URZ ;  /* 0x000000ff00057c82 */ /* 0x000fd00008000000 */
[----:B------:R-:W-:Y:S05]  /*35d0*/  BRA.U !UP0, `(.L_x_44) ;  /* 0x0000000508e07547 */ /* 0x000fea000b800000 */
[----:B------:R-:W-:Y:S01]  /*35e0*/  IMAD.MOV.U32 R10, RZ, RZ, RZ ;  /* 0x000000ffff0a7224 */ /* 0x000fe200078e00ff */
[----:B------:R-:W-:Y:S01]  /*35f0*/  CS2R R8, SRZ ;  /* 0x0000000000087805 */ /* 0x000fe2000001ff00 */
[----:B------:R-:W-:Y:S01]  /*3600*/  IMAD.MOV.U32 R7, RZ, RZ, RZ ;  /* 0x000000ffff077224 */ /* 0x000fe200078e00ff */
[----:B------:R-:W-:Y:S01]  /*3610*/  CS2R R4, SRZ ;  /* 0x0000000000047805 */ /* 0x000fe2000001ff00 */
[----:B------:R-:W-:Y:S01]  /*3620*/  UMOV UR5, URZ ;  /* 0x000000ff00057c82 */ /* 0x000fe20008000000 */
[----:B------:R-:W-:-:S05]  /*3630*/  UMOV UR22, URZ ;  /* 0x000000ff00167c82 */ /* 0x000fca0008000000 */
.L_x_49:
[----:B--2---:R-:W-:Y:S01]  /*3640*/  ULEA UR18, UR6, UR4, 0x3 ;  /* 0x0000000406127291 */ /* 0x004fe2000f8e18ff */
[----:B------:R-:W-:Y:S01]  /*3650*/  SHF.L.U32 R21, R16, 0x1f, RZ ;  /* 0x0000001f10157819 */ /* 0x000fe200000006ff */
[----:B------:R-:W-:Y:S01]  /*3660*/  UISETP.NE.U32.AND UP0, UPT, UR5, URZ, UPT ;  /* 0x000000ff0500728c */ /* 0x000fe2000bf05070 */
[----:B------:R-:W-:Y:S06]  /*3670*/  SHF.L.U32 R14, R18, 0x1f, RZ ;  /* 0x0000001f120e7819 */ /* 0x000fec00000006ff */
[----:B-1----:R-:W1:Y:S02]  /*3680*/  SYNCS.PHASECHK.TRANS64.TRYWAIT P0, [UR18+0x10], R21 ;  /* 0x00001015ff0075a7 */ /* 0x002e640008001112 */
[----:B-1-3--:R-:W-:Y:S05]  /*3690*/  @!P0 BRA `(.L_x_45) ;  /* 0x0000007c00e88947 */ /* 0x00afea0003800000 */
.L_x_114:
[----:B------:R-:W2:Y:S01]  /*36a0*/  SYNCS.PHASECHK.TRANS64.TRYWAIT P0, [UR4+0xf8], R14 ;  /* 0x0000f80eff0075a7 */ /* 0x000ea20008001104 */
[----:B------:R-:W-:Y:S04]  /*36b0*/  UIMAD UR5, UR6, 0x3000, UR4 ;  /* 0x00003000060578a4 */ /* 0x000fe8000f8e0204 */
[----:B------:R-:W-:Y:S04]  /*36c0*/  UIADD3 UR5, UPT, UPT, UR5, 0xc800, URZ ;  /* 0x0000c80005057890 */ /* 0x000fe8000fffe0ff */
[----:B------:R-:W-:Y:S04]  /*36d0*/  USHF.R.U32.HI UR8, URZ, 0x4, UR5 ;  /* 0x00000004ff087899 */ /* 0x000fe80008011605 */
[----:B------:R-:W-:Y:S01]  /*36e0*/  ULOP3.LUT UR8, UR8, 0x3fc0, URZ, 0xc0, !UPT ;  /* 0x00003fc008087892 */ /* 0x000fe2000f8ec0ff */
[----:B--2---:R-:W-:Y:S11]  /*36f0*/  @!P0 BRA `(.L_x_46) ;  /* 0x0000007c00ec8947 */ /* 0x004ff60003800000 */
.L_x_116:
[----:B------:R-:W-:Y:S01]  /*3700*/  IMAD.MOV.U32 R12, RZ, RZ, 0x40 ;  /* 0x00000040ff0c7424 */ /* 0x000fe200078e00ff */
[----:B------:R-:W-:Y:S01]  /*3710*/  ULOP3.LUT UR8, UR8, 0x1000000, URZ, 0xfc, !UPT ;  /* 0x0100000008087892 */ /* 0x000fe2000f8efcff */
[----:B-1----:R-:W-:Y:S01]  /*3720*/  IMAD.MOV.U32 R11, RZ, RZ, 0x100 ;  /* 0x00000100ff0b7424 */ /* 0x002fe200078e00ff */
[----:B------:R-:W-:Y:S01]  /*3730*/  UMOV UR9, 0xc0004010 ;  /* 0xc000401000097882 */ /* 0x000fe20000000000 */
[----:B------:R-:W-:Y:S01]  /*3740*/  UMOV UR11, 0xc0004010 ;  /* 0xc0004010000b7882 */ /* 0x000fe20000000000 */
[----:B------:R-:W-:Y:S01]  /*3750*/  R2UR UR5, R12 ;  /* 0x000000000c0572ca */ /* 0x000fe200000e0000 */
[----:B------:R-:W-:Y:S01]  /*3760*/  IMAD.MOV.U32 R12, RZ, RZ, 0x48 ;  /* 0x00000048ff0c7424 */ /* 0x000fe200078e00ff */
[C---:B------:R-:W-:Y:S01]  /*3770*/  R2UR UR7, R11.reuse ;  /* 0x000000000b0772ca */ /* 0x040fe200000e0000 */
[----:B------:R-:W-:Y:S01]  /*3780*/  UIADD3 UR10, UPT, UPT, UR8, 0x20, URZ ;  /* 0x00000020080a7890 */ /* 0x000fe2000fffe0ff */
[C---:B------:R-:W-:Y:S01]  /*3790*/  R2UR UR17, R11.reuse ;  /* 0x000000000b1172ca */ /* 0x040fe200000e0000 */
[----:B------:R-:W-:Y:S01]  /*37a0*/  UIADD3 UR12, UPT, UPT, UR8, 0x40, URZ ;  /* 0x00000040080c7890 */ /* 0x000fe2000fffe0ff */
[----:B------:R-:W-:Y:S01]  /*37b0*/  R2UR UR16, R12 ;  /* 0x000000000c1072ca */ /* 0x000fe200000e0000 */
[----:B------:R-:W-:Y:S01]  /*37c0*/  IMAD.MOV.U32 R12, RZ, RZ, 0x50 ;  /* 0x00000050ff0c7424 */ /* 0x000fe200078e00ff */
[----:B------:R-:W-:Y:S04]  /*37d0*/  UMOV UR13, 0xc0004010 ;  /* 0xc0004010000d7882 */ /* 0x000fe80000000000 */
[----:B------:R-:W-:Y:S01]  /*37e0*/  R2UR UR15, R12 ;  /* 0x000000000c0f72ca */ /* 0x000fe200000e0000 */
[----:B------:R-:W-:Y:S02]  /*37f0*/  IMAD.MOV.U32 R12, RZ, RZ, 0x58 ;  /* 0x00000058ff0c7424 */ /* 0x000fe400078e00ff */
[----:B------:R1:W-:Y:S03]  /*3800*/  UTCHMMA.2CTA tmem[UR5], gdesc[UR8], tmem[UR7], tmem[UR66], idesc[UR67], UP0 ;  /* 0x00ff4208050079ea */ /* 0x0003e60008200007 */
[----:B------:R-:W-:Y:S01]  /*3810*/  R2UR UR14, R12 ;  /* 0x000000000c0e72ca */ /* 0x000fe200000e0000 */
[----:B------:R2:W-:Y:S01]  /*3820*/  UTCHMMA.2CTA tmem[UR16], gdesc[UR10], tmem[UR17], tmem[UR64], idesc[UR65], UPT ;  /* 0x00ff400a100079ea */ /* 0x0005e2000ba00011 */
[----:B------:R-:W-:Y:S01]  /*3830*/  IMAD.MOV.U32 R12, RZ, RZ, 0x60 ;  /* 0x00000060ff0c7424 */ /* 0x000fe200078e00ff */
[C---:B-1----:R-:W-:Y:S04]  /*3840*/  R2UR UR5, R11.reuse ;  /* 0x000000000b0572ca */ /* 0x042fe800000e0000 */
[----:B------:R-:W-:Y:S01]  /*3850*/  R2UR UR7, R12 ;  /* 0x000000000c0772ca */ /* 0x000fe200000e0000 */
[----:B------:R-:W-:Y:S01]  /*3860*/  IMAD.MOV.U32 R12, RZ, RZ, 0x68 ;  /* 0x00000068ff0c7424 */ /* 0x000fe200078e00ff */
[C---:B--2---:R-:W-:Y:S01]  /*3870*/  R2UR UR16, R11.reuse ;  /* 0x000000000b1072ca */ /* 0x044fe200000e0000 */
[----:B------:R-:W-:Y:S06]  /*3880*/  UIADD3 UR10, UPT, UPT, UR8, 0x60, URZ ;  /* 0x00000060080a7890 */ /* 0x000fec000fffe0ff */
[----:B------:R1:W-:Y:S06]  /*3890*/  UTCHMMA.2CTA tmem[UR15], gdesc[UR12], tmem[UR5], tmem[UR62], idesc[UR63], UPT ;  /* 0x00ff3e0c0f0079ea */ /* 0x0003ec000ba00005 */
[----:B------:R2:W-:Y:S01]  /*38a0*/  UTCHMMA.2CTA tmem[UR14], gdesc[UR10], tmem[UR16], tmem[UR60], idesc[UR61], UPT ;  /* 0x00ff3c0a0e0079ea */ /* 0x0005e2000ba00010 */
[C---:B-1----:R-:W-:Y:S01]  /*38b0*/  R2UR UR15, R11.reuse ;  /* 0x000000000b0f72ca */ /* 0x042fe200000e0000 */
[----:B------:R-:W-:Y:S01]  /*38c0*/  UIADD3 UR12, UPT, UPT, UR8, 0x80, URZ ;  /* 0x00000080080c7890 */ /* 0x000fe2000fffe0ff */
[----:B------:R-:W-:Y:S02]  /*38d0*/  R2UR UR5, R12 ;  /* 0x000000000c0572ca */ /* 0x000fe400000e0000 */
[----:B--2---:R-:W-:Y:S01]  /*38e0*/  R2UR UR14, R11 ;  /* 0x000000000b0e72ca */ /* 0x004fe200000e0000 */
[----:B------:R-:W-:Y:S01]  /*38f0*/  UIADD3 UR10, UPT, UPT, UR8, 0xa0, URZ ;  /* 0x000000a0080a7890 */ /* 0x000fe2000fffe0ff */
[----:B------:R-:W-:Y:S07]  /*3900*/  IMAD.MOV.U32 R11, RZ, RZ, 0x70 ;  /* 0x00000070ff0b7424 */ /* 0x000fee00078e00ff */
[----:B------:R1:W-:Y:S04]  /*3910*/  UTCHMMA.2CTA tmem[UR7], gdesc[UR12], tmem[UR15], tmem[UR58], idesc[UR59], UPT ;  /* 0x00ff3a0c070079ea */ /* 0x0003e8000ba0000f */
[----:B------:R1:W-:Y:S01]  /*3920*/  UTCHMMA.2CTA tmem[UR5], gdesc[UR10], tmem[UR14], tmem[UR56], idesc[UR57], UPT ;  /* 0x00ff380a050079ea */ /* 0x0003e2000ba0000e */
[----:B------:R-:W2:Y:S02]  /*3930*/  SYNCS.PHASECHK.TRANS64.TRYWAIT P0, [UR4+0x100], R14 ;  /* 0x0001000eff0075a7 */ /* 0x000ea40008001104 */
[----:B-12---:R-:W-:Y:S05]  /*3940*/  @!P0 BRA `(.L_x_47) ;  /* 0x0000007c00748947 */ /* 0x006fea0003800000 */
.L_x_118:
[----:B------:R-:W-:Y:S01]  /*3950*/  UIADD3 UR6, UPT, UPT, UR6, 0x1, URZ ;  /* 0x0000000106067890 */ /* 0x000fe2000fffe0ff */
[----:B------:R-:W-:Y:S01]  /*3960*/  IMAD.MOV.U32 R12, RZ, RZ, 0x100 ;  /* 0x00000100ff0c7424 */ /* 0x000fe200078e00ff */
[----:B------:R-:W-:Y:S01]  /*3970*/  UIADD3 UR10, UPT, UPT, UR8, 0xc0, URZ ;  /* 0x000000c0080a7890 */ /* 0x000fe2000fffe0ff */
[----:B------:R-:W-:Y:S01]  /*3980*/  R2UR UR14, R11 ;  /* 0x000000000b0e72ca */ /* 0x000fe200000e0000 */
[----:B------:R-:W-:Y:S01]  /*3990*/  UMOV UR11, 0xc0004010 ;  /* 0xc0004010000b7882 */ /* 0x000fe20000000000 */
[----:B------:R-:W-:Y:S01]  /*39a0*/  IMAD.MOV.U32 R11, RZ, RZ, 0x100 ;  /* 0x00000100ff0b7424 */ /* 0x000fe200078e00ff */
[----:B------:R-:W-:Y:S01]  /*39b0*/  R2UR UR7, R12 ;  /* 0x000000000c0772ca */ /* 0x000fe200000e0000 */
[----:B------:R-:W-:Y:S01]  /*39c0*/  IMAD.MOV.U32 R12, RZ, RZ, 0x78 ;  /* 0x00000078ff0c7424 */ /* 0x000fe200078e00ff */
[----:B------:R-:W-:Y:S02]  /*39d0*/  UISETP.NE.AND UP0, UPT, UR6, 0xe, UPT ;  /* 0x0000000e0600788c */ /* 0x000fe4000bf05270 */
[----:B------:R-:W-:Y:S01]  /*39e0*/  R2UR UR13, R11 ;  /* 0x000000000b0d72ca */ /* 0x000fe200000e0000 */
[----:B------:R-:W-:Y:S01]  /*39f0*/  UIADD3 UR8, UPT, UPT, UR8, 0xe0, URZ ;  /* 0x000000e008087890 */ /* 0x000fe2000fffe0ff */
[----:B------:R-:W-:Y:S01]  /*3a00*/  R2UR UR12, R12 ;  /* 0x000000000c0c72ca */ /* 0x000fe200000e0000 */
[----:B------:R-:W-:Y:S02]  /*3a10*/  USEL UR5, URZ, 0x1, UP0 ;  /* 0x00000001ff057887 */ /* 0x000fe40008000000 */
[----:B------:R-:W-:Y:S01]  /*3a20*/  USEL UR6, UR6, URZ, UP0 ;  /* 0x000000ff06067287 */ /* 0x000fe20008000000 */
[----:B------:R-:W-:Y:S03]  /*3a30*/  UMOV UR9, 0xc0004010 ;  /* 0xc000401000097882 */ /* 0x000fe60000000000 */
[----:B------:R2:W-:Y:S01]  /*3a40*/  UTCHMMA.2CTA tmem[UR14], gdesc[UR10], tmem[UR7], tmem[UR54], idesc[UR55], UPT ;  /* 0x00ff360a0e0079ea */ /* 0x0005e2000ba00007 */
[----:B------:R-:W-:Y:S01]  /*3a50*/  ULEA UR21, UR6, UR4, 0x3 ;  /* 0x0000000406157291 */ /* 0x000fe2000f8e18ff */
[----:B------:R-:W-:Y:S04]  /*3a60*/  LOP3.LUT R16, R16, UR5, RZ, 0x3c, !PT ;  /* 0x0000000510107c12 */ /* 0x000fe8000f8e3cff */
[----:B------:R3:W-:Y:S01]  /*3a70*/  UTCHMMA.2CTA tmem[UR12], gdesc[UR8], tmem[UR13], tmem[UR52], idesc[UR53], UPT ;  /* 0x00ff34080c0079ea */ /* 0x0007e2000ba0000d */
[----:B-1----:R-:W-:Y:S01]  /*3a80*/  IMAD.U32 R15, R16, -0x80000000, RZ ;  /* 0x80000000100f7824 */ /* 0x002fe200078e00ff */
[----:B--2---:R-:W-:Y:S09]  /*3a90*/  UIADD3 UR7, UPT, UPT, UR18, 0x80, URZ ;  /* 0x0000008012077890 */ /* 0x004ff2000fffe0ff */
[----:B------:R3:W-:Y:S01]  /*3aa0*/  UTCBAR.2CTA.MULTICAST [UR7], URZ, UR38 ;  /* 0x000000ff070073e9 */ /* 0x0007e20008200826 */
[----:B------:R-:W1:Y:S02]  /*3ab0*/  SYNCS.PHASECHK.TRANS64.TRYWAIT P0, [UR21+0x10], R15 ;  /* 0x0000100fff0075a7 */ /* 0x000e640008001115 */
[----:B-1-3--:R-:W-:Y:S05]  /*3ac0*/  @!P0 BRA `(.L_x_48) ;  /* 0x0000007c00308947 */ /* 0x00afea0003800000 */
.L_x_120:
[----:B------:R-:W-:Y:S01]  /*3ad0*/  UIMAD UR5, UR6, 0x3000, UR4 ;  /* 0x00003000060578a4 */ /* 0x000fe2000f8e0204 */
[----:B------:R-:W-:Y:S01]  /*3ae0*/  R2UR UR7, R10 ;  /* 0x000000000a0772ca */ /* 0x000fe200000e0000 */
[----:B------:R-:W-:Y:S01]  /*3af0*/  UIADD3 UR6, UPT, UPT, UR6, 0x1, URZ ;  /* 0x0000000106067890 */ /* 0x000fe2000fffe0ff */
[----:B------:R-:W-:Y:S01]  /*3b00*/  R2UR UR20, R9 ;  /* 0x00000000091472ca */ /* 0x000fe200000e0000 */
[----:B------:R-:W-:Y:S01]  /*3b10*/  UIADD3 UR5, UPT, UPT, UR5, 0xc800, URZ ;  /* 0x0000c80005057890 */ /* 0x000fe2000fffe0ff */
[----:B------:R-:W-:Y:S01]  /*3b20*/  R2UR UR19, R8 ;  /* 0x00000000081372ca */ /* 0x000fe200000e0000 */
[----:B------:R-:W-:Y:S01]  /*3b30*/  UISETP.NE.AND UP0, UPT, UR6, 0xe, UPT ;  /* 0x0000000e0600788c */ /* 0x000fe2000bf05270 */
[----:B------:R-:W-:Y:S01]  /*3b40*/  R2UR UR18, R7 ;  /* 0x00000000071272ca */ /* 0x000fe200000e0000 */
[----:B------:R-:W-:Y:S01]  /*3b50*/  USHF.R.U32.HI UR5, URZ, 0x4, UR5 ;  /* 0x00000004ff057899 */ /* 0x000fe20008011605 */
[----:B------:R-:W-:Y:S01]  /*3b60*/  LOP3.LUT R18, R18, 0x1, RZ, 0x3c, !PT ;  /* 0x0000000112127812 */ /* 0x000fe200078e3cff */
[----:B------:R-:W-:Y:S02]  /*3b70*/  UIADD3 UR22, UPT, UPT, UR22, 0x1, URZ ;  /* 0x0000000116167890 */ /* 0x000fe4000fffe0ff */
[----:B------:R-:W-:Y:S02]  /*3b80*/  ULOP3.LUT UR5, UR5, 0x3fc0, URZ, 0xc0, !UPT ;  /* 0x00003fc005057892 */ /* 0x000fe4000f8ec0ff */
[----:B------:R-:W-:Y:S02]  /*3b90*/  USEL UR6, UR6, URZ, UP0 ;  /* 0x000000ff06067287 */ /* 0x000fe40008000000 */
[----:B------:R-:W-:Y:S01]  /*3ba0*/  ULOP3.LUT UR8, UR5, 0x10000, URZ, 0xfc, !UPT ;  /* 0x0001000005087892 */ /* 0x000fe2000f8efcff */
[----:B------:R-:W-:Y:S01]  /*3bb0*/  UMOV UR9, 0x80004020 ;  /* 0x8000402000097882 */ /* 0x000fe20000000000 */
[----:B------:R-:W-:Y:S02]  /*3bc0*/  UMOV UR17, 0x80004020 ;  /* 0x8000402000117882 */ /* 0x000fe40000000000 */
[----:B------:R-:W-:Y:S01]  /*3bd0*/  UIADD3 UR16, UPT, UPT, UR8, 0x2, URZ ;  /* 0x0000000208107890 */ /* 0x000fe2000fffe0ff */
[----:B------:R-:W-:Y:S01]  /*3be0*/  R2UR UR5, R5 ;  /* 0x00000000050572ca */ /* 0x000fe200000e0000 */
[----:B------:R-:W-:Y:S02]  /*3bf0*/  UIADD3 UR14, UPT, UPT, UR8, 0x100, URZ ;  /* 0x00000100080e7890 */ /* 0x000fe4000fffe0ff */
[----:B------:R-:W-:Y:S01]  /*3c00*/  UIADD3 UR12, UPT, UPT, UR8, 0x102, URZ ;  /* 0x00000102080c7890 */ /* 0x000fe2000fffe0ff */
[----:B------:R2:W-:Y:S01]  /*3c10*/  UTCHMMA.2CTA gdesc[UR34], gdesc[UR8], tmem[UR7], tmem[UR50], idesc[UR51], !UPT ;  /* 0x00ff3208220075ea */ /* 0x0005e2000fa00007 */
[----:B------:R-:W-:Y:S01]  /*3c20*/  UIADD3 UR10, UPT, UPT, UR8, 0x200, URZ ;  /* 0x00000200080a7890 */ /* 0x000fe2000fffe0ff */
[----:B------:R-:W-:Y:S02]  /*3c30*/  UMOV UR15, 0x80004020 ;  /* 0x80004020000f7882 */ /* 0x000fe40000000000 */
[----:B------:R3:W-:Y:S01]  /*3c40*/  UTCHMMA.2CTA gdesc[UR32], gdesc[UR16], tmem[UR20], tmem[UR48], idesc[UR49], UPT ;  /* 0x00ff3010200075ea */ /* 0x0007e2000ba00014 */
[----:B------:R-:W-:Y:S01]  /*3c50*/  UMOV UR13, 0x80004020 ;  /* 0x80004020000d7882 */ /* 0x000fe20000000000 */
[----:B------:R4:W-:Y:S01]  /*3c60*/  UTCHMMA.2CTA gdesc[UR30], gdesc[UR14], tmem[UR19], tmem[UR46], idesc[UR47], UPT ;  /* 0x00ff2e0e1e0075ea */ /* 0x0009e2000ba00013 */
[----:B------:R-:W-:Y:S01]  /*3c70*/  UMOV UR11, 0x80004020 ;  /* 0x80004020000b7882 */ /* 0x000fe20000000000 */
[----:B------:R-:W-:Y:S02]  /*3c80*/  UTCHMMA.2CTA gdesc[UR28], gdesc[UR12], tmem[UR18], tmem[UR44], idesc[UR45], UPT ;  /* 0x00ff2c0c1c0075ea */ /* 0x000fe4000ba00012 */
[----:B------:R5:W-:Y:S01]  /*3c90*/  UTCHMMA.2CTA gdesc[UR26], gdesc[UR10], tmem[UR5], tmem[UR42], idesc[UR43], UPT ;  /* 0x00ff2a0a1a0075ea */ /* 0x000be2000ba00005 */
[----:B--2---:R-:W-:Y:S02]  /*3ca0*/  UIADD3 UR8, UPT, UPT, UR8, 0x202, URZ ;  /* 0x0000020208087890 */ /* 0x004fe4000fffe0ff */
[----:B------:R-:W-:Y:S01]  /*3cb0*/  UIADD3 UR7, UPT, UPT, UR21, 0x80, URZ ;  /* 0x0000008015077890 */ /* 0x000fe2000fffe0ff */
[----:B---3--:R-:W-:Y:S01]  /*3cc0*/  R2UR UR16, R4 ;  /* 0x00000000041072ca */ /* 0x008fe200000e0000 */
[----:B----4-:R-:W-:Y:S01]  /*3cd0*/  UMOV UR14, 0x3 ;  /* 0x00000003000e7882 */ /* 0x010fe20000000000 */
[----:B-----5:R-:W-:Y:S02]  /*3ce0*/  USEL UR5, URZ, 0x1, UP0 ;  /* 0x00000001ff057887 */ /* 0x020fe40008000000 */
[----:B------:R-:W-:Y:S04]  /*3cf0*/  UISETP.NE.AND UP0, UPT, UR22, UR23, UPT ;  /* 0x000000171600728c */ /* 0x000fe8000bf05270 */
[----:B------:R-:W-:Y:S05]  /*3d00*/  LOP3.LUT R16, R16, UR5, RZ, 0x3c, !PT ;  /* 0x0000000510107c12 */ /* 0x000fea000f8e3cff */
[----:B------:R3:W-:Y:S01]  /*3d10*/  UTCHMMA.2CTA gdesc[UR24], gdesc[UR8], tmem[UR16], tmem[UR40], idesc[UR41], UPT ;  /* 0x00ff2808180075ea */ /* 0x0007e2000ba00010 */
[----:B------:R3:W-:Y:S01]  /*3d20*/  UTCBAR.2CTA.MULTICAST [UR37], URZ, UR14 ;  /* 0x000000ff250073e9 */ /* 0x0007e2000820080e */
[----:B------:R3:W-:Y:S01]  /*3d30*/  UTCBAR.2CTA.MULTICAST [UR7], URZ, UR36 ;  /* 0x000000ff070073e9 */ /* 0x0007e20008200824 */
[----:B------:R-:W-:Y:S01]  /*3d40*/  UMOV UR5, 0x1 ;  /* 0x0000000100057882 */ /* 0x000fe20000000000 */
[----:B------:R-:W-:Y:S05]  /*3d50*/  BRA.U UP0, `(.L_x_49) ;  /* 0xfffffff900387547 */ /* 0x000fea000b83ffff */
.L_x_44:
[----:B---3--:R-:W-:Y:S01]  /*3d60*/  ULEA UR7, UR6, UR4, 0x3 ;  /* 0x0000000406077291 */ /* 0x008fe2000f8e18ff */
[----:B------:R-:W-:Y:S01]  /*3d70*/  SHF.L.U32 R8, R16, 0x1f, RZ ;  /* 0x0000001f10087819 */ /* 0x000fe200000006ff */
[----:B------:R3:W-:Y:S01]  /*3d80*/  UTCBAR.2CTA.MULTICAST [UR71], URZ, UR69 ;  /* 0x000000ff470073e9 */ /* 0x0007e20008200845 */
[----:B------:R-:W-:-:S06]  /*3d90*/  UISETP.NE.U32.AND UP0, UPT, UR5, URZ, UPT ;  /* 0x000000ff0500728c */ /* 0x000fcc000bf05070 */
[----:B------:R-:W4:Y:S02]  /*3da0*/  SYNCS.PHASECHK.TRANS64.TRYWAIT P0, [UR7+0x10], R8 ;  /* 0x00001008ff0075a7 */ /* 0x000f240008001107 */
[----:B---34-:R-:W-:Y:S05]  /*3db0*/  @!P0 BRA `(.L_x_50) ;  /* 0x0000007800908947 */ /* 0x018fea0003800000 */
.L_x_122:
[----:B------:R-:W-:Y:S01]  /*3dc0*/  SHF.L.U32 R8, R18, 0x1f, RZ ;  /* 0x0000001f12087819 */ /* 0x000fe200000006ff */
[----:B------:R-:W-:Y:S01]  /*3dd0*/  UIMAD UR5, UR6, 0x3000, UR4 ;  /* 0x00003000060578a4 */ /* 0x000fe2000f8e0204 */
[----:B------:R-:W-:Y:S01]  /*3de0*/  HFMA2 R5, -RZ, RZ, 0, 3.814697265625e-06 ;  /* 0x00000040ff057431 */ /* 0x000fe200000001ff */
[----:B---3--:R-:W-:Y:S01]  /*3df0*/  MOV R4, 0x100 ;  /* 0x0000010000047802 */ /* 0x008fe20000000f00 */
[----:B------:R-:W3:Y:S01]  /*3e00*/  SYNCS.PHASECHK.TRANS64.TRYWAIT P0, [UR4+0xf8], R8 ;  /* 0x0000f808ff0075a7 */ /* 0x000ee20008001104 */
[----:B------:R-:W-:-:S04]  /*3e10*/  UIADD3 UR5, UPT, UPT, UR5, 0xc800, URZ ;  /* 0x0000c80005057890 */ /* 0x000fc8000fffe0ff */
[----:B------:R-:W-:-:S04]  /*3e20*/  USHF.R.U32.HI UR5, URZ, 0x4, UR5 ;  /* 0x00000004ff057899 */ /* 0x000fc80008011605 */
[----:B------:R-:W-:-:S04]  /*3e30*/  ULOP3.LUT UR5, UR5, 0x3fc0, URZ, 0xc0, !UPT ;  /* 0x00003fc005057892 */ /* 0x000fc8000f8ec0ff */
[----:B------:R-:W-:Y:S01]  /*3e40*/  ULOP3.LUT UR5, UR5, 0x1000000, URZ, 0xfc, !UPT ;  /* 0x0100000005057892 */ /* 0x000fe2000f8efcff */
[----:B---3--:R-:W-:Y:S11]  /*3e50*/  @!P0 BRA `(.L_x_51) ;  /* 0x0000007800848947 */ /* 0x008ff60003800000 */
.L_x_124:
[----:B--2---:R-:W-:Y:S01]  /*3e60*/  R2UR UR14, R5 ;  /* 0x00000000050e72ca */ /* 0x004fe200000e0000 */
[----:B------:R-:W-:Y:S01]  /*3e70*/  IMAD.MOV.U32 R5, RZ, RZ, 0x48 ;  /* 0x00000048ff057424 */ /* 0x000fe200078e00ff */
[----:B------:R-:W-:Y:S01]  /*3e80*/  R2UR UR15, R4 ;  /* 0x00000000040f72ca */ /* 0x000fe200000e0000 */
[----:B------:R-:W-:Y:S01]  /*3e90*/  UMOV UR12, 0x0 ;  /* 0x00000000000c7882 */ /* 0x000fe20000000000 */
[----:B------:R-:W-:Y:S01]  /*3ea0*/  UMOV UR13, 0x10190010 ;  /* 0x10190010000d7882 */ /* 0x000fe20000000000 */
[----:B------:R-:W-:Y:S01]  /*3eb0*/  UMOV UR10, UR5 ;  /* 0x00000005000a7c82 */ /* 0x000fe20008000000 */
[----:B------:R-:W-:Y:S01]  /*3ec0*/  UMOV UR11, 0xc0004010 ;  /* 0xc0004010000b7882 */ /* 0x000fe20000000000 */
[----:B------:R-:W-:Y:S01]  /*3ed0*/  IMAD.MOV.U32 R4, RZ, RZ, 0x100 ;  /* 0x00000100ff047424 */ /* 0x000fe200078e00ff */
[----:B------:R-:W-:Y:S01]  /*3ee0*/  UIADD3 UR8, UPT, UPT, UR5, 0x20, URZ ;  /* 0x0000002005087890 */ /* 0x000fe2000fffe0ff */
[----:B------:R-:W-:Y:S01]  /*3ef0*/  UMOV UR18, 0x0 ;  /* 0x0000000000127882 */ /* 0x000fe20000000000 */
[----:B------:R-:W-:-:S02]  /*3f00*/  UMOV UR19, 0x10190010 ;  /* 0x1019001000137882 */ /* 0x000fc40000000000 */
[C---:B------:R-:W-:Y:S01]  /*3f10*/  R2UR UR16, R4.reuse ;  /* 0x00000000041072ca */ /* 0x040fe200000e0000 */
[----:B------:R-:W-:Y:S02]  /*3f20*/  UMOV UR9, 0xc0004010 ;  /* 0xc000401000097882 */ /* 0x000fe40000000000 */
[----:B------:R2:W-:Y:S02]  /*3f30*/  UTCHMMA.2CTA tmem[UR14], gdesc[UR10], tmem[UR15], tmem[UR12], idesc[UR13], UP0 ;  /* 0x00ff0c0a0e0079ea */ /* 0x0005e4000820000f */
[----:B--2---:R-:W-:Y:S01]  /*3f40*/  R2UR UR13, R5 ;  /* 0x00000000050d72ca */ /* 0x004fe200000e0000 */
[----:B------:R-:W-:Y:S01]  /*3f50*/  IMAD.MOV.U32 R5, RZ, RZ, 0x50 ;  /* 0x00000050ff057424 */ /* 0x000fe200078e00ff */
[----:B------:R-:W-:Y:S01]  /*3f60*/  R2UR UR15, R4 ;  /* 0x00000000040f72ca */ /* 0x000fe200000e0000 */
[----:B------:R-:W-:-:S03]  /*3f70*/  UIADD3 UR10, UPT, UPT, UR5, 0x40, URZ ;  /* 0x00000040050a7890 */ /* 0x000fc6000fffe0ff */
[----:B------:R-:W-:Y:S01]  /*3f80*/  R2UR UR12, R5 ;  /* 0x00000000050c72ca */ /* 0x000fe200000e0000 */
[----:B------:R-:W-:-:S05]  /*3f90*/  IMAD.MOV.U32 R5, RZ, RZ, 0x58 ;  /* 0x00000058ff057424 */ /* 0x000fca00078e00ff */
[----:B------:R-:W-:Y:S01]  /*3fa0*/  R2UR UR14, R5 ;  /* 0x00000000050e72ca */ /* 0x000fe200000e0000 */
[----:B------:R2:W-:Y:S01]  /*3fb0*/  UTCHMMA.2CTA tmem[UR13], gdesc[UR8], tmem[UR16], tmem[UR18], idesc[UR19], UPT ;  /* 0x00ff12080d0079ea */ /* 0x0005e2000ba00010 */
[----:B------:R-:W-:-:S05]  /*3fc0*/  IMAD.MOV.U32 R5, RZ, RZ, 0x60 ;  /* 0x00000060ff057424 */ /* 0x000fca00078e00ff */
[----:B------:R4:W-:Y:S01]  /*3fd0*/  UTCHMMA.2CTA tmem[UR12], gdesc[UR10], tmem[UR15], tmem[UR18], idesc[UR19], UPT ;  /* 0x00ff120a0c0079ea */ /* 0x0009e2000ba0000f */
[----:B--2---:R-:W-:Y:S01]  /*3fe0*/  UIADD3 UR8, UPT, UPT, UR5, 0x60, URZ ;  /* 0x0000006005087890 */ /* 0x004fe2000fffe0ff */
[----:B------:R-:W-:Y:S01]  /*3ff0*/  R2UR UR13, R5 ;  /* 0x00000000050d72ca */ /* 0x000fe200000e0000 */
[----:B------:R-:W-:Y:S01]  /*4000*/  IMAD.MOV.U32 R5, RZ, RZ, 0x68 ;  /* 0x00000068ff057424 */ /* 0x000fe200078e00ff */
[----:B----4-:R-:W-:-:S04]  /*4010*/  UIADD3 UR10, UPT, UPT, UR5, 0x80, URZ ;  /* 0x00000080050a7890 */ /* 0x010fc8000fffe0ff */
[----:B------:R-:W-:Y:S02]  /*4020*/  R2UR UR12, R5 ;  /* 0x00000000050c72ca */ /* 0x000fe400000e0000 */
[----:B------:R2:W-:Y:S05]  /*4030*/  UTCHMMA.2CTA tmem[UR14], gdesc[UR8], tmem[UR16], tmem[UR18], idesc[UR19], UPT ;  /* 0x00ff12080e0079ea */ /* 0x0005ea000ba00010 */
[----:B------:R4:W-:Y:S01]  /*4040*/  UTCHMMA.2CTA tmem[UR13], gdesc[UR10], tmem[UR15], tmem[UR18], idesc[UR19], UPT ;  /* 0x00ff120a0d0079ea */ /* 0x0009e2000ba0000f */
[----:B--2---:R-:W-:Y:S01]  /*4050*/  R2UR UR14, R4 ;  /* 0x00000000040e72ca */ /* 0x004fe200000e0000 */
[----:B------:R-:W-:-:S12]  /*4060*/  UIADD3 UR8, UPT, UPT, UR5, 0xa0, URZ ;  /* 0x000000a005087890 */ /* 0x000fd8000fffe0ff */
[----:B------:R4:W-:Y:S01]  /*4070*/  UTCHMMA.2CTA tmem[UR12], gdesc[UR8], tmem[UR14], tmem[UR18], idesc[UR19], UPT ;  /* 0x00ff12080c0079ea */ /* 0x0009e2000ba0000e */
[----:B------:R-:W2:Y:S02]  /*4080*/  SYNCS.PHASECHK.TRANS64.TRYWAIT P0, [UR4+0x100], R8 ;  /* 0x00010008ff0075a7 */ /* 0x000ea40008001104 */
[----:B--2-4-:R-:W-:Y:S05]  /*4090*/  @!P0 BRA `(.L_x_52) ;  /* 0x0000007800108947 */ /* 0x014fea0003800000 */
.L_x_126:
[----:B------:R-:W-:Y:S01]  /*40a0*/  IMAD.MOV.U32 R5, RZ, RZ, 0x70 ;  /* 0x00000070ff057424 */ /* 0x000fe200078e00ff */
[----:B------:R-:W-:Y:S01]  /*40b0*/  UIADD3 UR10, UPT, UPT, UR5, 0xc0, URZ ;  /* 0x000000c0050a7890 */ /* 0x000fe2000fffe0ff */
[----:B--2---:R-:W-:Y:S01]  /*40c0*/  IMAD.MOV.U32 R4, RZ, RZ, 0x100 ;  /* 0x00000100ff047424 */ /* 0x004fe200078e00ff */
[----:B------:R-:W-:Y:S01]  /*40d0*/  UIADD3 UR8, UPT, UPT, UR5, 0xe0, URZ ;  /* 0x000000e005087890 */ /* 0x000fe2000fffe0ff */
[----:B------:R-:W-:Y:S01]  /*40e0*/  LOP3.LUT R17, R17, 0x1, RZ, 0x3c, !PT ;  /* 0x0000000111117812 */ /* 0x000fe200078e3cff */
[----:B------:R-:W-:Y:S01]  /*40f0*/  UIADD3 UR7, UPT, UPT, UR7, 0x80, URZ ;  /* 0x0000008007077890 */ /* 0x000fe2000fffe0ff */
[----:B------:R-:W-:Y:S01]  /*4100*/  R2UR UR14, R5 ;  /* 0x00000000050e72ca */ /* 0x000fe200000e0000 */
[----:B------:R-:W-:Y:S01]  /*4110*/  IMAD.MOV.U32 R5, RZ, RZ, 0x78 ;  /* 0x00000078ff057424 */ /* 0x000fe200078e00ff */
[C---:B------:R-:W-:Y:S01]  /*4120*/  R2UR UR15, R4.reuse ;  /* 0x00000000040f72ca */ /* 0x040fe200000e0000 */
[----:B------:R-:W-:Y:S01]  /*4130*/  UMOV UR11, 0xc0004010 ;  /* 0xc0004010000b7882 */ /* 0x000fe20000000000 */
[----:B------:R-:W-:Y:S01]  /*4140*/  R2UR UR13, R4 ;  /* 0x00000000040d72ca */ /* 0x000fe200000e0000 */
[----:B------:R-:W-:Y:S01]  /*4150*/  UMOV UR9, 0xc0004010 ;  /* 0xc000401000097882 */ /* 0x000fe20000000000 */
[----:B------:R-:W-:Y:S01]  /*4160*/  R2UR UR12, R5 ;  /* 0x00000000050c72ca */ /* 0x000fe200000e0000 */
[----:B------:R-:W-:Y:S01]  /*4170*/  UMOV UR16, 0x3 ;  /* 0x0000000300107882 */ /* 0x000fe20000000000 */
[----:B------:R-:W-:Y:S01]  /*4180*/  UIADD3 UR6, UPT, UPT, UR6, 0x1, URZ ;  /* 0x0000000106067890 */ /* 0x000fe2000fffe0ff */
[----:B------:R-:W-:-:S03]  /*4190*/  LOP3.LUT R18, R18, 0x1, RZ, 0x3c, !PT ;  /* 0x0000000112127812 */ /* 0x000fc600078e3cff */
[----:B------:R-:W-:-:S03]  /*41a0*/  UISETP.NE.AND UP0, UPT, UR6, 0xe, UPT ;  /* 0x0000000e0600788c */ /* 0x000fc6000bf05270 */
[----:B------:R2:W-:Y:S01]  /*41b0*/  UTCHMMA.2CTA tmem[UR14], gdesc[UR10], tmem[UR15], tmem[UR76], idesc[UR77], UPT ;  /* 0x00ff4c0a0e0079ea */ /* 0x0005e2000ba0000f */
[----:B------:R-:W-:-:S03]  /*41c0*/  USEL UR5, URZ, 0x1, UP0 ;  /* 0x00000001ff057887 */ /* 0x000fc60008000000 */
[----:B------:R2:W-:Y:S01]  /*41d0*/  UTCHMMA.2CTA tmem[UR12], gdesc[UR8], tmem[UR13], tmem[UR74], idesc[UR75], UPT ;  /* 0x00ff4a080c0079ea */ /* 0x0005e2000ba0000d */
[----:B------:R2:W-:Y:S01]  /*41e0*/  UTCBAR.2CTA.MULTICAST [UR70], URZ, UR16 ;  /* 0x000000ff460073e9 */ /* 0x0005e20008200810 */
[----:B------:R2:W-:Y:S01]  /*41f0*/  UTCBAR.2CTA.MULTICAST [UR7], URZ, UR68 ;  /* 0x000000ff070073e9 */ /* 0x0005e20008200844 */
[----:B------:R-:W-:Y:S01]  /*4200*/  LOP3.LUT R16, R16, UR5, RZ, 0x3c, !PT ;  /* 0x0000000510107c12 */ /* 0x000fe2000f8e3cff */
[----:B------:R-:W-:-:S12]  /*4210*/  USEL UR5, UR6, URZ, UP0 ;  /* 0x000000ff06057287 */ /* 0x000fd80008000000 */
.L_x_41:
[----:B------:R-:W4:Y:S02]  /*4220*/  LDCU UR6, c[0x0][0x624] ;  /* 0x0000c480ff0677ac */ /* 0x000f240008000800 */
[----:B----4-:R-:W-:-:S09]  /*4230*/  UISETP.GE.AND UP0, UPT, UR39, UR6, UPT ;  /* 0x000000062700728c */ /* 0x010fd2000bf06270 */
[----:B------:R-:W-:Y:S05]  /*4240*/  BRA.U !UP0, `(.L_x_53) ;  /* 0xfffffff108087547 */ /* 0x000fea000b83ffff */
.L_x_40:
[----:B------:R-:W4:Y:S01]  /*4250*/  S2UR UR5, SR_CgaCtaId ;  /* 0x00000000000579c3 */ /* 0x000f220000008800 */
[----:B------:R-:W-:Y:S01]  /*4260*/  ELECT P0, URZ, PT ;  /* 0x0000000000ff782f */ /* 0x000fe20003800000 */
[----:B------:R-:W-:-:S06]  /*4270*/  IMAD.MOV.U32 R5, RZ, RZ, 0x1 ;  /* 0x00000001ff057424 */ /* 0x000fcc00078e00ff */
[----:B------:R-:W-:Y:S01]  /*4280*/  UVIRTCOUNT.DEALLOC.SMPOOL 0x80 ;  /* 0x000000800000784c */ /* 0x000fe20000000000 */
[----:B---3--:R-:W-:-:S07]  /*4290*/  IMAD.MOV.U32 R9, RZ, RZ, 0x1 ;  /* 0x00000001ff097424 */ /* 0x008fce00078e00ff */
[----:B------:R-:W3:Y:S01]  /*42a0*/  S2UR UR6, SR_CgaCtaId ;  /* 0x00000000000679c3 */ /* 0x000ee20000008800 */
[----:B------:R-:W-:Y:S01]  /*42b0*/  @P0 MOV R4, 0x40 ;  /* 0x0000004000040802 */ /* 0x000fe20000000f00 */
[----:B----4-:R-:W-:Y:S01]  /*42c0*/  @P0 IMAD.U32 R13, RZ, RZ, UR5 ;  /* 0x00000005ff0d0e24 */ /* 0x010fe2000f8e00ff */
[----:B------:R-:W-:-:S04]  /*42d0*/  UIADD3 UR5, UPT, UPT, UR4, 0x160, URZ ;  /* 0x0000016004057890 */ /* 0x000fc8000fffe0ff */
[C---:B------:R-:W-:Y:S02]  /*42e0*/  @P0 LEA R4, R13.reuse, R4, 0x18 ;  /* 0x000000040d040211 */ /* 0x040fe400078ec0ff */
[----:B------:R-:W-:Y:S01]  /*42f0*/  IMAD.U32 R7, RZ, RZ, UR5 ;  /* 0x00000005ff077e24 */ /* 0x000fe2000f8e00ff */
[----:B------:R-:W-:Y:S02]  /*4300*/  LOP3.LUT R8, R13, 0x1, RZ, 0x3c, !PT ;  /* 0x000000010d087812 */ /* 0x000fe400078e3cff */
[----:B------:R4:W-:Y:S02]  /*4310*/  @P0 STS.U8 [R4], R5 ;  /* 0x0000000504000388 */ /* 0x0009e40000000000 */
[----:B------:R-:W-:Y:S01]  /*4320*/  PRMT R8, R8, 0x654, R7 ;  /* 0x0000065408087816 */ /* 0x000fe20000000007 */
[----:B------:R-:W-:Y:S06]  /*4330*/  BAR.SYNC.DEFER_BLOCKING 0x2, 0x120 ;  /* 0x0084800000007b1d */ /* 0x000fec0000010000 */
[----:B------:R4:W-:Y:S01]  /*4340*/  SYNCS.ARRIVE.TRANS64.RED.ART0 RZ, [R8+URZ], R9 ;  /* 0x0000000908ff79a7 */ /* 0x0009e200085004ff */
[----:B------:R-:W5:Y:S02]  /*4350*/  SYNCS.PHASECHK.TRANS64.TRYWAIT P0, [UR4+0x160], RZ ;  /* 0x000160ffff0075a7 */ /* 0x000f640008001104 */
[----:B---345:R-:W-:Y:S05]  /*4360*/  @!P0 BRA `(.L_x_54) ;  /* 0x0000007400788947 */ /* 0x038fea0003800000 */
.L_x_128:
[----:B------:R-:W-:Y:S01]  /*4370*/  NOP ;  /* 0x0000000000007918 */ /* 0x000fe20000000000 */
[----:B------:R-:W-:Y:S01]  /*4380*/  UMOV UR4, 0x50 ;  /* 0x0000005000047882 */ /* 0x000fe20000000000 */
[----:B------:R-:W-:Y:S01]  /*4390*/  LOP3.LUT R10, R19, 0xffff, RZ, 0xc0, !PT ;  /* 0x0000ffff130a7812 */ /* 0x000fe200078ec0ff */
[----:B------:R-:W-:Y:S01]  /*43a0*/  ULEA UR6, UR6, UR4, 0x18 ;  /* 0x0000000406067291 */ /* 0x000fe2000f8ec0ff */
[----:B------:R-:W-:Y:S02]  /*43b0*/  IMAD.MOV.U32 R5, RZ, RZ, 0xffff ;  /* 0x0000ffffff057424 */ /* 0x000fe400078e00ff */
[----:B------:R-:W-:-:S04]  /*43c0*/  SHF.R.U32.HI R10, RZ, 0x5, R10 ;  /* 0x00000005ff0a7819 */ /* 0x000fc8000001160a */
[----:B------:R-:W-:Y:S01]  /*43d0*/  SHF.L.U32 R5, R5, R10, RZ ;  /* 0x0000000a05057219 */ /* 0x000fe200000006ff */
[----:B------:R-:W-:Y:S01]  /*43e0*/  VIADD R8, R10, 0x10 ;  /* 0x000000100a087836 */ /* 0x000fe20000000000 */
[----:B---3--:R-:W3:Y:S04]  /*43f0*/  LDS R4, [UR6] ;  /* 0x00000006ff047984 */ /* 0x008ee80008000800 */
[----:B------:R-:W-:-:S04]  /*4400*/  SHF.L.U32 R8, R9, R8, RZ ;  /* 0x0000000809087219 */ /* 0x000fc800000006ff */
[----:B------:R-:W-:-:S04]  /*4410*/  LOP3.LUT R7, R8, R5, RZ, 0xfc, !PT ;  /* 0x0000000508077212 */ /* 0x000fc800078efcff */
[C---:B------:R-:W-:Y:S02]  /*4420*/  LOP3.LUT R8, R7.reuse, 0xffff, RZ, 0xc0, !PT ;  /* 0x0000ffff07087812 */ /* 0x040fe400078ec0ff */
[----:B---3--:R-:W-:-:S04]  /*4430*/  LOP3.LUT R5, R7, 0xffff, R4, 0x80, !PT ;  /* 0x0000ffff07057812 */ /* 0x008fc800078e8004 */
[----:B------:R-:W-:-:S13]  /*4440*/  ISETP.NE.AND P0, PT, R5, R8, PT ;  /* 0x000000080500720c */ /* 0x000fda0003f05270 */
[----:B------:R-:W-:Y:S05]  /*4450*/  @P0 BRA `(.L_x_55) ;  /* 0x0000000000500947 */ /* 0x000fea0003800000 */
[----:B------:R-:W-:Y:S02]  /*4460*/  SHF.R.U32.HI R4, RZ, 0x10, R4 ;  /* 0x00000010ff047819 */ /* 0x000fe40000011604 */
[----:B------:R-:W-:-:S04]  /*4470*/  SHF.R.U32.HI R5, RZ, 0x10, R7 ;  /* 0x00000010ff057819 */ /* 0x000fc80000011607 */
[----:B------:R-:W-:-:S04]  /*4480*/  LOP3.LUT R4, R4, R5, RZ, 0xc0, !PT ;  /* 0x0000000504047212 */ /* 0x000fc800078ec0ff */
[----:B------:R-:W-:-:S13]  /*4490*/  ISETP.NE.AND P0, PT, R4, R5, PT ;  /* 0x000000050400720c */ /* 0x000fda0003f05270 */
[----:B------:R-:W-:Y:S05]  /*44a0*/  @P0 BRA `(.L_x_56) ;  /* 0x0000000000300947 */ /* 0x000fea0003800000 */
[----:B------:R-:W-:Y:S01]  /*44b0*/  R2UR UR4, R7 ;  /* 0x00000000070472ca */ /* 0x000fe200000e0000 */
[----:B------:R-:W3:-:S12]  /*44c0*/  S2R R5, SR_LANEID ;  /* 0x0000000000057919 */ /* 0x000ed80000000000 */
[----:B------:R-:W-:-:S03]  /*44d0*/  ULOP3.LUT UR5, URZ, UR4, URZ, 0x33, !UPT ;  /* 0x00000004ff057292 */ /* 0x000fc6000f8e33ff */
[----:B------:R-:W-:Y:S02]  /*44e0*/  VOTEU.ANY UR4, UPT, PT ;  /* 0x0000000000047886 */ /* 0x000fe400038e0100 */
[----:B------:R-:W-:Y:S01]  /*44f0*/  UFLO.U32 UR4, UR4 ;  /* 0x00000004000472bd */ /* 0x000fe200080e0000 */
[----:B------:R-:W-:-:S04]  /*4500*/  IMAD.U32 R4, RZ, RZ, UR5 ;  /* 0x00000005ff047e24 */ /* 0x000fc8000f8e00ff */
[----:B--2---:R-:W2:Y:S02]  /*4510*/  REDUX UR7, R4 ;  /* 0x00000000040773c4 */ /* 0x004ea40000000000 */
[----:B------:R4:W-:Y:S01]  /*4520*/  UTCATOMSWS.AND URZ, UR5 ;  /* 0x0000000500ff79e3 */ /* 0x0009e20008000000 */
[----:B---3--:R-:W-:Y:S01]  /*4530*/  ISETP.EQ.U32.AND P0, PT, R5, UR4, PT ;  /* 0x0000000405007c0c */ /* 0x008fe2000bf02070 */
[----:B--2---:R-:W-:-:S12]  /*4540*/  IMAD.U32 R5, RZ, RZ, UR7 ;  /* 0x00000007ff057e24 */ /* 0x004fd8000f8e00ff */
[----:B------:R4:W-:Y:S01]  /*4550*/  @P0 ATOMS.AND RZ, [UR6], R5 ;  /* 0x00000005ffff098c */ /* 0x0009e2000a800006 */
[----:B------:R-:W-:Y:S05]  /*4560*/  BRA `(.L_x_57) ;  /* 0x0000000000147947 */ /* 0x000fea0003800000 */
.L_x_56:
[----:B------:R-:W-:Y:S02]  /*4570*/  MOV R4, 0x4590 ;  /* 0x0000459000047802 */ /* 0x000fe40000000f00 */
[----:B-12---:R-:W-:Y:S05]  /*4580*/  CALL.REL.NOINC `($__internal_0_$__cuda_sm10x_tcgen05_guardrail_trap_col_being_dealloced_not_returned_by_alloc) ;  /* 0x0000007800107944 */ /* 0x006fea0003c00000 */
[----:B------:R-:W-:Y:S05]  /*4590*/  BRA `(.L_x_57) ;  /* 0x0000000000087947 */ /* 0x000fea0003800000 */
.L_x_55:
[----:B------:R-:W-:Y:S02]  /*45a0*/  MOV R4, 0x45c0 ;  /* 0x000045c000047802 */ /* 0x000fe40000000f00 */
[----:B-12---:R-:W-:Y:S05]  /*45b0*/  CALL.REL.NOINC `($__internal_2_$__cuda_sm10x_tcgen05_guardrail_trap_unallocated_columns_being_dealloced) ;  /* 0x00000078001c7944 */ /* 0x006fea0003c00000 */
.L_x_57:
[----:B------:R-:W-:Y:S01]  /*45c0*/  NOP ;  /* 0x0000000000007918 */ /* 0x000fe20000000000 */
[----:B------:R-:W-:Y:S05]  /*45d0*/  BRA `(.L_x_58) ;  /* 0x0000000000047947 */ /* 0x000fea0003800000 */
.L_x_9:
[----:B------:R-:W-:Y:S01]  /*45e0*/  NOP ;  /* 0x0000000000007918 */ /* 0x000fe20000000000 */
.L_x_58:
[C---:B------:R-:W-:Y:S02]  /*45f0*/  ISETP.NE.AND P0, PT, R0.reuse, 0xc, PT ;  /* 0x0000000c0000780c */ /* 0x040fe40003f05270 */
[----:B------:R-:W-:-:S11]  /*4600*/  ISETP.NE.AND P1, PT, R0, 0xd, PT ;  /* 0x0000000d0000780c */ /* 0x000fd60003f25270 */
[----:B------:R-:W-:Y:S05]  /*4610*/  @P0 BRA `(.L_x_59) ;  /* 0x00000000002c0947 */ /* 0x000fea0003800000 */
[----:B------:R-:W3:Y:S01]  /*4620*/  S2UR UR6, SR_CgaCtaId ;  /* 0x00000000000679c3 */ /* 0x000ee20000008800 */
[----:B------:R-:W-:Y:S01]  /*4630*/  UMOV UR4, 0x400 ;  /* 0x0000040000047882 */ /* 0x000fe20000000000 */
[----:B----4-:R-:W-:Y:S01]  /*4640*/  UMOV UR5, 0x20 ;  /* 0x0000002000057882 */ /* 0x010fe20000000000 */
[----:B------:R-:W-:Y:S01]  /*4650*/  ELECT P0, URZ, PT ;  /* 0x0000000000ff782f */ /* 0x000fe20003800000 */
[----:B---3--:R-:W-:Y:S02]  /*4660*/  ULEA UR6, UR6, UR4, 0x18 ;  /* 0x0000000406067291 */ /* 0x008fe4000f8ec0ff */
[----:B------:R-:W-:-:S04]  /*4670*/  UIADD3 UR4, UPT, UPT, -UR5, 0x100000, URZ ;  /* 0x0010000005047890 */ /* 0x000fc8000fffe1ff */
[----:B------:R-:W-:Y:S02]  /*4680*/  USHF.L.U32 UR5, UR4, 0xb, URZ ;  /* 0x0000000b04057899 */ /* 0x000fe400080006ff */
[----:B------:R-:W-:Y:S01]  /*4690*/  USHF.L.U32 UR4, UR4, 0x1, URZ ;  /* 0x0000000104047899 */ /* 0x000fe200080006ff */
[----:B------:R-:W3:Y:S11]  /*46a0*/  FENCE.VIEW.ASYNC.S ;  /* 0x00000000000073c6 */ /* 0x000ef60000000000 */
[----:B---3--:R3:W5:Y:S01]  /*46b0*/  SYNCS.EXCH.64 URZ, [UR6+0x160], UR4 ;  /* 0x0001600406ff75b2 */ /* 0x0087620008000100 */
[----:B------:R-:W-:Y:S01]  /*46c0*/  NOP ;  /* 0x0000000000007918 */ /* 0x000fe20000000000 */
.L_x_59:
[----:B------:R-:W-:Y:S01]  /*46d0*/  NOP ;  /* 0x0000000000007918 */ /* 0x000fe20000000000 */
[----:B------:R-:W-:Y:S05]  /*46e0*/  @P1 BRA `(.L_x_60) ;  /* 0x0000000400781947 */ /* 0x000fea0003800000 */
[----:B------:R-:W-:-:S08]  /*46f0*/  NOP ;  /* 0x0000000000007918 */ /* 0x000fd00000000000 */
[----:B------:R-:W1:-:S00]  /*4700*/  USETMAXREG.DEALLOC.CTAPOOL 0x30 ;  /* 0x00000030000079c8 */ /* 0x000e4000080e0500 */
[----:B---3--:R-:W3:Y:S01]  /*4710*/  LDCU UR4, c[0x0][0x610] ;  /* 0x0000c200ff0477ac */ /* 0x008ee20008000800 */
[----:B-1----:R-:W-:Y:S01]  /*4720*/  R2UR UR8, R2 ;  /* 0x00000000020872ca */ /* 0x002fe200000e0000 */
[----:B------:R-:W1:Y:S01]  /*4730*/  LDCU.U8 UR9, c[0x0][0x614] ;  /* 0x0000c280ff0977ac */ /* 0x000e620008000000 */
[----:B------:R-:W2:Y:S01]  /*4740*/  LDCU.U8 UR6, c[0x0][0x615] ;  /* 0x0000c2a0ff0677ac */ /* 0x000ea20008000000 */
[----:B------:R-:W4:Y:S10]  /*4750*/  LDCU UR7, c[0x0][0x61c] ;  /* 0x0000c380ff0777ac */ /* 0x000f340008000800 */
[----:B---34-:R-:W-:-:S04]  /*4760*/  UIMAD.WIDE.U32 UR4, UR8, UR4, URZ ;  /* 0x00000004080472a5 */ /* 0x018fc8000f8e00ff */
[----:B------:R-:W-:-:S04]  /*4770*/  UIADD3 UR4, UPT, UPT, UR8, -UR5, URZ ;  /* 0x8000000508047290 */ /* 0x000fc8000fffe0ff */
[----:B-1----:R-:W-:Y:S01]  /*4780*/  USHF.R.U32.HI UR4, URZ, UR9, UR4 ;  /* 0x00000009ff047299 */ /* 0x002fe20008011604 */
[----:B------:R-:W1:Y:S03]  /*4790*/  LDCU.U8 UR9, c[0x0][0x620] ;  /* 0x0000c400ff0977ac */ /* 0x000e660008000000 */
[----:B------:R-:W-:-:S04]  /*47a0*/  UIADD3 UR4, UPT, UPT, UR5, UR4, URZ ;  /* 0x0000000405047290 */ /* 0x000fc8000fffe0ff */
[----:B--2---:R-:W-:Y:S01]  /*47b0*/  USHF.R.U32.HI UR11, URZ, UR6, UR4 ;  /* 0x00000006ff0b7299 */ /* 0x004fe20008011604 */
[----:B------:R-:W2:Y:S03]  /*47c0*/  LDCU UR6, c[0x0][0x624] ;  /* 0x0000c480ff0677ac */ /* 0x000ea60008000800 */
[----:B------:R-:W-:-:S07]  /*47d0*/  UIMAD.WIDE.U32 UR4, UR11, UR7, URZ ;  /* 0x000000070b0472a5 */ /* 0x000fce000f8e00ff */
[----:B------:R-:W-:Y:S02]  /*47e0*/  UMOV UR4, UR5 ;  /* 0x0000000500047c82 */ /* 0x000fe40008000000 */
[----:B------:R-:W-:-:S04]  /*47f0*/  UIADD3 UR12, UPT, UPT, UR11, -UR4, URZ ;  /* 0x800000040b0c7290 */ /* 0x000fc8000fffe0ff */
[----:B-1----:R-:W-:Y:S02]  /*4800*/  USHF.R.U32.HI UR12, URZ, UR9, UR12 ;  /* 0x00000009ff0c7299 */ /* 0x002fe4000801160c */
[----:B--2---:R-:W-:Y:S02]  /*4810*/  UISETP.GE.AND UP0, UPT, UR8, UR6, UPT ;  /* 0x000000060800728c */ /* 0x004fe4000bf06270 */
[----:B------:R-:W-:-:S07]  /*4820*/  UIADD3 UR12, UPT, UPT, UR4, UR12, URZ ;  /* 0x0000000c040c7290 */ /* 0x000fce000fffe0ff */
[----:B------:R-:W-:Y:S05]  /*4830*/  BRA.U UP0, `(.L_x_60) ;  /* 0x0000000500247547 */ /* 0x000fea000b800000 */
[----:B------:R-:W-:Y:S01]  /*4840*/  S2UR UR13, SR_CgaCtaId ;  /* 0x00000000000d79c3 */ /* 0x000fe20000008800 */
[----:B------:R-:W1:Y:S01]  /*4850*/  LDCU.U8 UR5, c[0x0][0x621] ;  /* 0x0000c420ff0577ac */ /* 0x000e620008000000 */
[----:B------:R-:W-:Y:S01]  /*4860*/  R2UR UR14, R2 ;  /* 0x00000000020e72ca */ /* 0x000fe200000e0000 */
[----:B------:R-:W-:Y:S02]  /*4870*/  HFMA2 R5, -RZ, RZ, 0, 5.9604644775390625e-08 ;  /* 0x00000001ff057431 */ /* 0x000fe400000001ff */
[----:B------:R-:W-:Y:S01]  /*4880*/  IMAD.MOV.U32 R7, RZ, RZ, RZ ;  /* 0x000000ffff077224 */ /* 0x000fe200078e00ff */
[----:B------:R-:W2:Y:S01]  /*4890*/  LDCU.64 UR6, c[0x0][0x348] ;  /* 0x00006900ff0677ac */ /* 0x000ea20008000a00 */
[----:B------:R-:W3:Y:S01]  /*48a0*/  LDCU UR9, c[0x0][0x60c] ;  /* 0x0000c180ff0977ac */ /* 0x000ee20008000800 */
[----:B------:R-:W4:Y:S01]  /*48b0*/  LDCU UR10, c[0x0][0x618] ;  /* 0x0000c300ff0a77ac */ /* 0x000f220008000800 */
[----:B------:R-:W-:Y:S01]  /*48c0*/  UMOV UR8, 0x400 ;  /* 0x0000040000087882 */ /* 0x000fe20000000000 */
[----:B------:R-:W-:-:S02]  /*48d0*/  UIADD3 UR4, UPT, UPT, -UR11, URZ, URZ ;  /* 0x000000ff0b047290 */ /* 0x000fc4000fffe1ff */
[----:B-1----:R-:W-:Y:S01]  /*48e0*/  USHF.R.U32.HI UR12, URZ, UR5, UR12 ;  /* 0x00000005ff0c7299 */ /* 0x002fe2000801160c */
[----:B------:R-:W1:Y:S02]  /*48f0*/  S2UR UR29, SR_CgaSize ;  /* 0x00000000001d79c3 */ /* 0x000e640000008a00 */
[----:B-1----:R-:W-:-:S12]  /*4900*/  UIMAD UR29, UR29, -0xa0, URZ ;  /* 0xffffff601d1d78a4 */ /* 0x002fd8000f8e02ff */
[----:B------:R-:W1:Y:S01]  /*4910*/  LDCU UR29, c[0x0][UR29+0x2c0] ;  /* 0x000058001d1d77ac */ /* 0x000e620008000800 */
[----:B--2---:R-:W-:Y:S02]  /*4920*/  UIADD3 UR16, UP0, UPT, UR6, 0x200, URZ ;  /* 0x0000020006107890 */ /* 0x004fe4000ff1e0ff */
[----:B------:R-:W-:Y:S02]  /*4930*/  UIADD3 UR5, UPT, UPT, -UR12, URZ, URZ ;  /* 0x000000ff0c057290 */ /* 0x000fe4000fffe1ff */
[----:B------:R-:W-:Y:S02]  /*4940*/  ULEA UR13, UR13, UR8, 0x18 ;  /* 0x000000080d0d7291 */ /* 0x000fe4000f8ec0ff */
[----:B------:R-:W-:Y:S01]  /*4950*/  UIADD3.X UR17, UPT, UPT, URZ, UR7, URZ, UP0, !UPT ;  /* 0x00000007ff117290 */ /* 0x000fe200087fe4ff */
[----:B------:R-:W2:Y:S01]  /*4960*/  LDCU UR26, c[0x0][0x624] ;  /* 0x0000c480ff1a77ac */ /* 0x000ea20008000800 */
[----:B------:R-:W5:Y:S01]  /*4970*/  LDCU UR28, c[0x0][0x610] ;  /* 0x0000c200ff1c77ac */ /* 0x000f620008000800 */
[----:B------:R-:W1:Y:S01]  /*4980*/  LDCU UR27, c[0x0][0x60c] ;  /* 0x0000c180ff1b77ac */ /* 0x000e620008000800 */
[----:B------:R-:W1:Y:S01]  /*4990*/  LDCU.64 UR18, c[0x0][0x618] ;  /* 0x0000c300ff1277ac */ /* 0x000e620008000a00 */
[----:B---3--:R-:W-:-:S02]  /*49a0*/  UIMAD UR4, UR9, UR4, UR14 ;  /* 0x00000004090472a4 */ /* 0x008fc4000f8e020e */
[----:B------:R-:W-:Y:S02]  /*49b0*/  UIADD3 UR22, UPT, UPT, UR13, 0x800, URZ ;  /* 0x000008000d167890 */ /* 0x000fe4000fffe0ff */
[----:B------:R-:W-:Y:S02]  /*49c0*/  UIADD3 UR21, UPT, UPT, UR13, 0x2800, URZ ;  /* 0x000028000d157890 */ /* 0x000fe4000fffe0ff */
[----:B------:R-:W-:Y:S02]  /*49d0*/  UIADD3 UR20, UPT, UPT, UR13, 0x4800, URZ ;  /* 0x000048000d147890 */ /* 0x000fe4000fffe0ff */
[----:B----4-:R-:W-:Y:S01]  /*49e0*/  UIMAD UR11, UR10, UR5, UR11 ;  /* 0x000000050a0b72a4 */ /* 0x010fe2000f8e020b */
[----:B------:R-:W-:Y:S01]  /*49f0*/  UMOV UR7, UR14 ;  /* 0x0000000e00077c82 */ /* 0x000fe20008000000 */
[----:B------:R-:W-:Y:S01]  /*4a00*/  UMOV UR25, URZ ;  /* 0x000000ff00197c82 */ /* 0x000fe20008000000 */
[----:B------:R-:W-:Y:S01]  /*4a10*/  UMOV UR24, 0x20 ;  /* 0x0000002000187882 */ /* 0x000fe20000000000 */
[----:B------:R-:W-:-:S08]  /*4a20*/  UMOV UR23, 0x40 ;  /* 0x0000004000177882 */ /* 0x000fd00000000000 */
.L_x_62:
[----:B------:R-:W-:Y:S01]  /*4a30*/  SHF.L.U32 R8, R7, 0x1f, RZ ;  /* 0x0000001f07087819 */ /* 0x000fe200000006ff */
[----:B-1----:R-:W-:Y:S01]  /*4a40*/  UIADD3 UR7, UPT, UPT, UR29, UR7, URZ ;  /* 0x000000071d077290 */ /* 0x002fe2000fffe0ff */
[----:B------:R-:W-:Y:S02]  /*4a50*/  R2UR UR5, R6 ;  /* 0x00000000060572ca */ /* 0x000fe400000e0000 */
[----:B-----5:R-:W1:Y:S01]  /*4a60*/  SYNCS.PHASECHK.TRANS64.TRYWAIT P0, [UR13+0x130], R8 ;  /* 0x00013008ff0075a7 */ /* 0x020e62000800110d */
[----:B------:R-:W-:-:S10]  /*4a70*/  UIMAD.WIDE.U32 UR14, UR7, UR28, URZ ;  /* 0x0000001c070e72a5 */ /* 0x000fd4000f8e00ff */
[----:B------:R-:W-:-:S04]  /*4a80*/  ULEA UR4, UR4, UR5, 0x1 ;  /* 0x0000000504047291 */ /* 0x000fc8000f8e08ff */
[----:B------:R-:W-:Y:S01]  /*4a90*/  USHF.L.U32 UR10, UR4, 0x7, URZ ;  /* 0x00000007040a7899 */ /* 0x000fe200080006ff */
[----:B-1----:R-:W-:Y:S11]  /*4aa0*/  @!P0 BRA `(.L_x_61) ;  /* 0x0000006c00c08947 */ /* 0x002ff60003800000 */
.L_x_130:
[----:B------:R-:W3:Y:S01]  /*4ab0*/  LDCU.U8 UR6, c[0x0][0x614] ;  /* 0x0000c280ff0677ac */ /* 0x000ee20008000000 */
[----:B------:R-:W-:Y:S01]  /*4ac0*/  LOP3.LUT R7, R7, 0x1, RZ, 0x3c, !PT ;  /* 0x0000000107077812 */ /* 0x000fe200078e3cff */
[----:B------:R-:W-:Y:S01]  /*4ad0*/  UMOV UR4, UR15 ;  /* 0x0000000f00047c82 */ /* 0x000fe20008000000 */
[----:B------:R-:W-:Y:S01]  /*4ae0*/  UMOV UR8, UR22 ;  /* 0x0000001600087c82 */ /* 0x000fe20008000000 */
[----:B------:R-:W-:Y:S01]  /*4af0*/  UIADD3 UR5, UPT, UPT, UR7, -UR4, URZ ;  /* 0x8000000407057290 */ /* 0x000fe2000fffe0ff */
[----:B------:R-:W-:Y:S01]  /*4b00*/  UMOV UR9, UR25 ;  /* 0x0000001900097c82 */ /* 0x000fe20008000000 */
[----:B------:R-:W4:Y:S01]  /*4b10*/  LDCU.U8 UR30, c[0x0][0x620] ;  /* 0x0000c400ff1e77ac */ /* 0x000f220008000000 */
[----:B------:R5:W-:Y:S01]  /*4b20*/  UTMASTG.4D [UR8], [UR16], desc[URZ] ;  /* 0x0000ff08100073b5 */ /* 0x000be20008019000 */
[----:B--2---:R-:W-:Y:S02]  /*4b30*/  UISETP.GE.AND UP0, UPT, UR7, UR26, UPT ;  /* 0x0000001a0700728c */ /* 0x004fe4000bf06270 */
[----:B---3--:R-:W-:Y:S01]  /*4b40*/  USHF.R.U32.HI UR5, URZ, UR6, UR5 ;  /* 0x00000006ff057299 */ /* 0x008fe20008011605 */
[----:B------:R-:W2:Y:S03]  /*4b50*/  LDCU.U8 UR6, c[0x0][0x615] ;  /* 0x0000c2a0ff0677ac */ /* 0x000ea60008000000 */
[----:B------:R-:W-:-:S04]  /*4b60*/  UIADD3 UR4, UPT, UPT, UR4, UR5, URZ ;  /* 0x0000000504047290 */ /* 0x000fc8000fffe0ff */
[----:B--2---:R-:W-:-:S04]  /*4b70*/  USHF.R.U32.HI UR6, URZ, UR6, UR4 ;  /* 0x00000006ff067299 */ /* 0x004fc80008011604 */
[----:B------:R-:W-:Y:S01]  /*4b80*/  UIMAD.WIDE.U32 UR4, UR6, UR19, URZ ;  /* 0x00000013060472a5 */ /* 0x000fe2000f8e00ff */
[----:B-----5:R-:W-:Y:S01]  /*4b90*/  UMOV UR8, UR21 ;  /* 0x0000001500087c82 */ /* 0x020fe20008000000 */
[----:B------:R-:W-:Y:S02]  /*4ba0*/  UMOV UR9, UR24 ;  /* 0x0000001800097c82 */ /* 0x000fe40008000000 */
[----:B------:R2:W-:Y:S03]  /*4bb0*/  UTMASTG.4D [UR8], [UR16], desc[URZ] ;  /* 0x0000ff08100073b5 */ /* 0x0005e60008019000 */
[----:B------:R-:W-:Y:S01]  /*4bc0*/  UMOV UR4, UR5 ;  /* 0x0000000500047c82 */ /* 0x000fe20008000000 */
[----:B--2---:R-:W-:Y:S01]  /*4bd0*/  UMOV UR8, UR20 ;  /* 0x0000001400087c82 */ /* 0x004fe20008000000 */
[----:B------:R-:W-:Y:S02]  /*4be0*/  UMOV UR9, UR23 ;  /* 0x0000001700097c82 */ /* 0x000fe40008000000 */
[----:B------:R2:W-:Y:S01]  /*4bf0*/  UTMASTG.4D [UR8], [UR16], desc[URZ] ;  /* 0x0000ff08100073b5 */ /* 0x0005e20008019000 */
[----:B------:R0:W-:Y:S01]  /*4c00*/  UTMACMDFLUSH ;  /* 0x00000000000079b7 */ /* 0x0001e20000000000 */
[----:B------:R-:W-:-:S04]  /*4c10*/  DEPBAR.LE SB0, 0x0 ;  /* 0x000080000000791a */ /* 0x000fc80000000000 */
[----:B--2---:R-:W-:Y:S01]  /*4c20*/  UIADD3 UR12, UPT, UPT, UR6, -UR4, URZ ;  /* 0x80000004060c7290 */ /* 0x004fe2000fffe0ff */
[----:B------:R2:W-:Y:S03]  /*4c30*/  SYNCS.ARRIVE.TRANS64.ART0 RZ, [UR13+0x138], R5 ;  /* 0x00013805ffff79a7 */ /* 0x0005e6000850000d */
[----:B----4-:R-:W-:Y:S01]  /*4c40*/  USHF.R.U32.HI UR12, URZ, UR30, UR12 ;  /* 0x0000001eff0c7299 */ /* 0x010fe2000801160c */
[----:B------:R-:W3:Y:S03]  /*4c50*/  LDCU.U8 UR30, c[0x0][0x621] ;  /* 0x0000c420ff1e77ac */ /* 0x000ee60008000000 */
[----:B------:R-:W-:Y:S02]  /*4c60*/  UIADD3 UR12, UPT, UPT, UR4, UR12, URZ ;  /* 0x0000000c040c7290 */ /* 0x000fe4000fffe0ff */
[----:B------:R-:W-:-:S04]  /*4c70*/  UIADD3 UR4, UPT, UPT, -UR6, URZ, URZ ;  /* 0x000000ff06047290 */ /* 0x000fc8000fffe1ff */
[----:B------:R-:W-:Y:S02]  /*4c80*/  UIMAD UR4, UR27, UR4, UR7 ;  /* 0x000000041b0472a4 */ /* 0x000fe4000f8e0207 */
[----:B---3--:R-:W-:-:S04]  /*4c90*/  USHF.R.U32.HI UR12, URZ, UR30, UR12 ;  /* 0x0000001eff0c7299 */ /* 0x008fc8000801160c */
[----:B------:R-:W-:-:S04]  /*4ca0*/  UIADD3 UR11, UPT, UPT, -UR12, URZ, URZ ;  /* 0x000000ff0c0b7290 */ /* 0x000fc8000fffe1ff */
[----:B------:R-:W-:Y:S01]  /*4cb0*/  UIMAD UR11, UR18, UR11, UR6 ;  /* 0x0000000b120b72a4 */ /* 0x000fe2000f8e0206 */
[----:B--2---:R-:W-:Y:S11]  /*4cc0*/  BRA.U !UP0, `(.L_x_62) ;  /* 0xfffffffd08587547 */ /* 0x004ff6000b83ffff */
.L_x_60:
[----:B------:R-:W-:-:S13]  /*4cd0*/  ISETP.GT.AND P0, PT, R0, 0x3, PT ;  /* 0x000000030000780c */ /* 0x000fda0003f04270 */
[----:B------:R-:W-:Y:S05]  /*4ce0*/  @P0 BRA `(.L_x_63) ;  /* 0x0000004800800947 */ /* 0x000fea0003800000 */
[----:B------:R-:W-:Y:S01]  /*4cf0*/  NOP ;  /* 0x0000000000007918 */ /* 0x000fe20000000000 */
.L_x_64:
[----:B------:R-:W-:-:S08]  /*4d00*/  NOP ;  /* 0x0000000000007918 */ /* 0x000fd00000000000 */
[----:B------:R-:W1:Y:S02]  /*4d10*/  USETMAXREG.TRY_ALLOC.CTAPOOL UP0, 0xc0 ;  /* 0x000000c0000079c8 */ /* 0x000e640008000600 */
[----:B-1----:R-:W-:Y:S05]  /*4d20*/  BRA.U !UP0, `(.L_x_64) ;  /* 0xfffffffd08f47547 */ /* 0x002fea000b83ffff */
[----:B---3--:R-:W1:Y:S01]  /*4d30*/  LDCU UR6, c[0x0][0x38c] ;  /* 0x00007180ff0677ac */ /* 0x008e620008000800 */
[----:B------:R-:W-:Y:S01]  /*4d40*/  R2UR UR8, R2 ;  /* 0x00000000020872ca */ /* 0x000fe200000e0000 */
[----:B------:R-:W-:Y:S01]  /*4d50*/  HFMA2 R141, -RZ, RZ, 0, 5.9604644775390625e-08 ;  /* 0x00000001ff8d7431 */ /* 0x000fe200000001ff */
[----:B------:R-:W3:Y:S01]  /*4d60*/  LDCU UR7, c[0x0][0x624] ;  /* 0x0000c480ff0777ac */ /* 0x000ee20008000800 */
[----:B-1----:R-:W-:Y:S02]  /*4d70*/  UIADD3 UR4, UPT, UPT, -UR6, URZ, URZ ;  /* 0x000000ff06047290 */ /* 0x002fe4000fffe1ff */
[----:B----4-:R-:W-:Y:S02]  /*4d80*/  UIADD3 UR5, UPT, UPT, UR6, -0x1, URZ ;  /* 0xffffffff06057890 */ /* 0x010fe4000fffe0ff */
[----:B------:R-:W-:Y:S02]  /*4d90*/  USHF.R.S32.HI UR4, URZ, 0x1f, UR4 ;  /* 0x0000001fff047899 */ /* 0x000fe40008011404 */
[----:B------:R-:W-:-:S02]  /*4da0*/  UISETP.GT.AND UP0, UPT, UR6, URZ, UPT ;  /* 0x000000ff0600728c */ /* 0x000fc4000bf04270 */
[----:B------:R-:W-:Y:S02]  /*4db0*/  USHF.R.S32.HI UR9, URZ, 0x1f, UR5 ;  /* 0x0000001fff097899 */ /* 0x000fe40008011405 */
[----:B------:R-:W-:Y:S02]  /*4dc0*/  ULEA.HI UR4, UR4, -UR6, URZ, 0x7 ;  /* 0x8000000604047291 */ /* 0x000fe4000f8f38ff */
[----:B------:R-:W-:Y:S02]  /*4dd0*/  ULEA.HI UR9, UR9, UR5, URZ, 0x7 ;  /* 0x0000000509097291 */ /* 0x000fe4000f8f38ff */
[----:B------:R-:W-:Y:S02]  /*4de0*/  USHF.R.S32.HI UR4, URZ, 0x7, UR4 ;  /* 0x00000007ff047899 */ /* 0x000fe40008011404 */
[----:B------:R-:W-:Y:S02]  /*4df0*/  USHF.R.S32.HI UR9, URZ, 0x7, UR9 ;  /* 0x00000007ff097899 */ /* 0x000fe40008011409 */
[----:B------:R-:W-:-:S02]  /*4e00*/  @!UP0 ULOP3.LUT UR9, URZ, UR4, URZ, 0x33, !UPT ;  /* 0x00000004ff098292 */ /* 0x000fc4000f8e33ff */
[----:B---3--:R-:W-:Y:S01]  /*4e10*/  UISETP.GE.AND UP0, UPT, UR8, UR7, UPT ;  /* 0x000000070800728c */ /* 0x008fe2000bf06270 */
[----:B-----5:R-:W-:Y:S08]  /*4e20*/  BAR.SYNC.DEFER_BLOCKING 0x2, 0x120 ;  /* 0x0084800000007b1d */ /* 0x020ff00000010000 */
[----:B------:R-:W-:Y:S05]  /*4e30*/  BRA.U UP0, `(.L_x_65) ;  /* 0x00000049000c7547 */ /* 0x000fea000b800000 */
[----:B------:R-:W-:Y:S01]  /*4e40*/  S2UR UR5, SR_CgaCtaId ;  /* 0x00000000000579c3 */ /* 0x000fe20000008800 */
[----:B------:R-:W-:Y:S01]  /*4e50*/  UISETP.LT.AND UP0, UPT, URZ, UR9, UPT ;  /* 0x00000009ff00728c */ /* 0x000fe2000bf01270 */
[----:B------:R-:W-:Y:S01]  /*4e60*/  SHF.R.S32.HI R133, RZ, 0x1f, R0 ;  /* 0x0000001fff857819 */ /* 0x000fe20000011400 */
[----:B------:R-:W-:Y:S01]  /*4e70*/  UMOV UR7, 0x400 ;  /* 0x0000040000077882 */ /* 0x000fe20000000000 */
[----:B------:R-:W-:Y:S01]  /*4e80*/  R2UR UR12, R3 ;  /* 0x00000000030c72ca */ /* 0x000fe200000e0000 */
[----:B------:R-:W-:Y:S01]  /*4e90*/  USEL UR4, URZ, UR9, !UP0 ;  /* 0x00000009ff047287 */ /* 0x000fe2000c000000 */
[----:B------:R-:W-:Y:S01]  /*4ea0*/  R2UR UR13, R2 ;  /* 0x00000000020d72ca */ /* 0x000fe200000e0000 */
[----:B------:R-:W-:Y:S01]  /*4eb0*/  IMAD.MOV.U32 R134, RZ, RZ, -0x1 ;  /* 0xffffffffff867424 */ /* 0x000fe200078e00ff */
[----:B------:R-:W-:Y:S01]  /*4ec0*/  S2UR UR8, SR_CgaCtaId ;  /* 0x00000000000879c3 */ /* 0x000fe20000008800 */
[----:B------:R-:W-:Y:S01]  /*4ed0*/  UIMAD UR4, UR4, -0x80, UR6 ;  /* 0xffffff80040478a4 */ /* 0x000fe2000f8e0206 */
[----:B------:R-:W-:Y:S01]  /*4ee0*/  LEA.HI R133, R133, R0, RZ, 0x2 ;  /* 0x0000000085857211 */ /* 0x000fe200078f10ff */
[----:B------:R-:W-:Y:S01]  /*4ef0*/  UMOV UR10, 0x400 ;  /* 0x00000400000a7882 */ /* 0x000fe20000000000 */
[----:B------:R-:W-:Y:S01]  /*4f00*/  UMOV UR11, 0x400 ;  /* 0x00000400000b7882 */ /* 0x000fe20000000000 */
[----:B------:R-:W-:Y:S01]  /*4f10*/  IMAD.MOV.U32 R141, RZ, RZ, 0x1 ;  /* 0x00000001ff8d7424 */ /* 0x000fe200078e00ff */
[----:B------:R-:W-:Y:S01]  /*4f20*/  LOP3.LUT R133, R133, 0xfffffffc, RZ, 0xc0, !PT ;  /* 0xfffffffc85857812 */ /* 0x000fe200078ec0ff */
[----:B------:R-:W-:Y:S01]  /*4f30*/  IMAD R5, RZ, RZ, -UR4 ;  /* 0x80000004ff057e24 */ /* 0x000fe2000f8e02ff */
[----:B------:R-:W-:Y:S01]  /*4f40*/  S2UR UR14, SR_CgaCtaId ;  /* 0x00000000000e79c3 */ /* 0x000fe20000008800 */
[----:B------:R-:W-:Y:S01]  /*4f50*/  IMAD.MOV.U32 R140, RZ, RZ, RZ ;  /* 0x000000ffff8c7224 */ /* 0x000fe200078e00ff */
[----:B------:R-:W-:-:S06]  /*4f60*/  IADD3 R133, PT, PT, R0, 0x3, -R133 ;  /* 0x0000000300857810 */ /* 0x000fcc0007ffe885 */
[----:B------:R-:W1:Y:S02]  /*4f70*/  S2UR UR15, SR_CgaSize ;  /* 0x00000000000f79c3 */ /* 0x000e640000008a00 */
[----:B-1----:R-:W-:-:S12]  /*4f80*/  UIMAD UR15, UR15, -0xa0, URZ ;  /* 0xffffff600f0f78a4 */ /* 0x002fd8000f8e02ff */
[----:B------:R-:W1:Y:S01]  /*4f90*/  LDCU UR15, c[0x0][UR15+0x2c0] ;  /* 0x000058000f0f77ac */ /* 0x000e620008000800 */
[C---:B------:R-:W-:Y:S02]  /*4fa0*/  VIADDMNMX R137, R5.reuse, 0x20, RZ, !PT ;  /* 0x0000002005897846 */ /* 0x040fe400078001ff */
[C---:B------:R-:W-:Y:S01]  /*4fb0*/  VIADDMNMX R7, R5.reuse, 0x40, RZ, !PT ;  /* 0x0000004005077846 */ /* 0x040fe200078001ff */
[----:B------:R-:W-:Y:S01]  /*4fc0*/  ULEA UR5, UR5, UR7, 0x18 ;  /* 0x0000000705057291 */ /* 0x000fe2000f8ec0ff */
[C---:B------:R-:W-:Y:S02]  /*4fd0*/  VIADDMNMX R135, R5.reuse, 0x60, RZ, !PT ;  /* 0x0000006005877846 */ /* 0x040fe400078001ff */
[----:B------:R-:W-:Y:S02]  /*4fe0*/  VIADDMNMX R5, R5, 0x80, RZ, !PT ;  /* 0x0000008005057846 */ /* 0x000fe400078001ff */
[--C-:B------:R-:W-:Y:S02]  /*4ff0*/  SHF.R.U32.HI R137, RZ, R137, R134.reuse ;  /* 0x00000089ff897219 */ /* 0x100fe40000011686 */
[--C-:B------:R-:W-:Y:S01]  /*5000*/  SHF.R.U32.HI R136, RZ, R7, R134.reuse ;  /* 0x00000007ff887219 */ /* 0x100fe20000011686 */
[----:B------:R-:W-:Y:S01]  /*5010*/  ULEA UR7, UR8, UR10, 0x18 ;  /* 0x0000000a08077291 */ /* 0x000fe2000f8ec0ff */
[--C-:B------:R-:W-:Y:S01]  /*5020*/  SHF.R.U32.HI R135, RZ, R135, R134.reuse ;  /* 0x00000087ff877219 */ /* 0x100fe20000011686 */
[----:B------:R-:W-:Y:S01]  /*5030*/  UIADD3 UR10, UPT, UPT, UR5, 0x100, URZ ;  /* 0x00000100050a7890 */ /* 0x000fe2000fffe0ff */
[----:B------:R-:W-:-:S03]  /*5040*/  SHF.R.U32.HI R134, RZ, R5, R134 ;  /* 0x00000005ff867219 */ /* 0x000fc60000011686 */
[----:B------:R-:W-:Y:S02]  /*5050*/  UPRMT UR10, UR12, 0x654, UR10 ;  /* 0x000006540c0a7896 */ /* 0x000fe4000800000a */
[----:B------:R-:W-:Y:S02]  /*5060*/  ULEA UR14, UR14, UR11, 0x18 ;  /* 0x0000000b0e0e7291 */ /* 0x000fe4000f8ec0ff */
[----:B------:R-:W-:-:S04]  /*5070*/  UIADD3 UR11, UPT, UPT, UR5, 0xf8, URZ ;  /* 0x000000f8050b7890 */ /* 0x000fc8000fffe0ff */
[----:B------:R-:W-:-:S03]  /*5080*/  UPRMT UR11, UR12, 0x654, UR11 ;  /* 0x000006540c0b7896 */ /* 0x000fc6000800000b */
[----:B-1----:R-:W-:-:S09]  /*5090*/  UMOV UR12, URZ ;  /* 0x000000ff000c7c82 */ /* 0x002fd20008000000 */
.L_x_73:
[----:B------:R-:W-:Y:S02]  /*50a0*/  SHF.L.U32 R8, R141, 0x1f, RZ ;  /* 0x0000001f8d087819 */ /* 0x000fe400000006ff */
[----:B------:R-:W-:Y:S02]  /*50b0*/  SHF.L.U32 R6, R140, 0x1f, RZ ;  /* 0x0000001f8c067819 */ /* 0x000fe400000006ff */
[----:B-1----:R-:W1:Y:S02]  /*50c0*/  SYNCS.PHASECHK.TRANS64.TRYWAIT P0, [UR7+0x128], R8 ;  /* 0x00012808ff0075a7 */ /* 0x002e640008001107 */
[----:B-1-3--:R-:W-:Y:S05]  /*50d0*/  @!P0 BRA `(.L_x_66) ;  /* 0x0000006800508947 */ /* 0x00afea0003800000 */
.L_x_132:
[----:B------:R-:W3:Y:S01]  /*50e0*/  SYNCS.PHASECHK.TRANS64.TRYWAIT P0, [UR7+0xf0], R6 ;  /* 0x0000f006ff0075a7 */ /* 0x000ee20008001107 */
[----:B------:R-:W4:Y:S02]  /*50f0*/  S2R R132, SR_TID.X ;  /* 0x0000000000847919 */ /* 0x000f240000002100 */
[----:B----4-:R-:W-:-:S05]  /*5100*/  IMAD.U32 R139, R132, 0x10000, RZ ;  /* 0x00010000848b7824 */ /* 0x010fca00078e00ff */
[----:B------:R-:W-:-:S04]  /*5110*/  LOP3.LUT R139, R139, 0x600000, RZ, 0xc0, !PT ;  /* 0x006000008b8b7812 */ /* 0x000fc800078ec0ff */
[----:B------:R-:W-:Y:S01]  /*5120*/  R2UR UR4, R139 ;  /* 0x000000008b0472ca */ /* 0x000fe200000e0000 */
[----:B---3--:R-:W-:-:S14]  /*5130*/  @!P0 BRA `(.L_x_67) ;  /* 0x0000006800548947 */ /* 0x008fdc0003800000 */
.L_x_134:
[----:B------:R-:W3:Y:S01]  /*5140*/  LDTM.x32 R100, tmem[UR4] ;  /* 0x00000004006479ee */ /* 0x000ee200082c0000 */
[----:B------:R-:W-:Y:S01]  /*5150*/  LOP3.LUT R138, R139, 0x20, RZ, 0xfc, !PT ;  /* 0x000000208b8a7812 */ /* 0x000fe200078efcff */
[----:B------:R-:W-:Y:S01]  /*5160*/  UISETP.GE.AND UP0, UPT, UR9, 0x1, UPT ;  /* 0x000000010900788c */ /* 0x000fe2000bf06270 */
[----:B------:R-:W-:Y:S02]  /*5170*/  R2P PR, R137, 0x7e ;  /* 0x0000007e89007804 */ /* 0x000fe40000000000 */
[----:B------:R-:W-:Y:S02]  /*5180*/  R2UR UR4, R138 ;  /* 0x000000008a0472ca */ /* 0x000fe400000e0000 */
[C---:B------:R-:W-:Y:S02]  /*5190*/  LOP3.LUT R142, R139.reuse, 0x40, RZ, 0xfc, !PT ;  /* 0x000000408b8e7812 */ /* 0x040fe400078efcff */
[----:B------:R-:W-:Y:S02]  /*51a0*/  LOP3.LUT R143, R139, 0x60, RZ, 0xfc, !PT ;  /* 0x000000608b8f7812 */ /* 0x000fe400078efcff */
[----:B------:R-:W-:-:S07]  /*51b0*/  R2UR UR5, R142 ;  /* 0x000000008e0572ca */ /* 0x000fce00000e0000 */
[----:B------:R-:W4:Y:S01]  /*51c0*/  LDTM.x32 R68, tmem[UR4] ;  /* 0x00000004004479ee */ /* 0x000f2200082c0000 */
[----:B------:R-:W-:Y:S02]  /*51d0*/  R2UR UR4, R142 ;  /* 0x000000008e0472ca */ /* 0x000fe400000e0000 */
[----:B---3--:R-:W-:Y:S02]  /*51e0*/  SEL R155, R101, 0xff800000, P1 ;  /* 0xff800000659b7807 */ /* 0x008fe40000800000 */
[----:B------:R-:W-:Y:S02]  /*51f0*/  SEL R102, R102, 0xff800000, P2 ;  /* 0xff80000066667807 */ /* 0x000fe40001000000 */
[----:B------:R-:W-:Y:S02]  /*5200*/  SEL R103, R103, 0xff800000, P3 ;  /* 0xff80000067677807 */ /* 0x000fe40001800000 */
[----:B------:R-:W-:Y:S02]  /*5210*/  SEL R104, R104, 0xff800000, P4 ;  /* 0xff80000068687807 */ /* 0x000fe40002000000 */
[----:B------:R-:W-:-:S03]  /*5220*/  SEL R105, R105, 0xff800000, P5 ;  /* 0xff80000069697807 */ /* 0x000fc60002800000 */
[----:B------:R-:W3:Y:S01]  /*5230*/  LDTM.x32 R36, tmem[UR4] ;  /* 0x00000004002479ee */ /* 0x000ee200082c0000 */
[----:B------:R-:W-:Y:S02]  /*5240*/  SEL R156, R106, 0xff800000, P6 ;  /* 0xff8000006a9c7807 */ /* 0x000fe40003000000 */
[----:B------:R-:W-:Y:S02]  /*5250*/  R2P PR, R137.B1, 0x7f ;  /* 0x0000007f89007804 */ /* 0x000fe40000001000 */
[----:B------:R-:W-:-:S03]  /*5260*/  R2UR UR4, R143 ;  /* 0x000000008f0472ca */ /* 0x000fc600000e0000 */
[----:B------:R-:W-:Y:S02]  /*5270*/  SEL R108, R108, 0xff800000, P0 ;  /* 0xff8000006c6c7807 */ /* 0x000fe40000000000 */
[----:B------:R-:W-:Y:S02]  /*5280*/  SEL R109, R109, 0xff800000, P1 ;  /* 0xff8000006d6d7807 */ /* 0x000fe40000800000 */
[----:B------:R-:W-:Y:S02]  /*5290*/  SEL R110, R110, 0xff800000, P2 ;  /* 0xff8000006e6e7807 */ /* 0x000fe40001000000 */
[----:B------:R-:W-:Y:S02]  /*52a0*/  SEL R111, R111, 0xff800000, P3 ;  /* 0xff8000006f6f7807 */ /* 0x000fe40001800000 */
[----:B------:R-:W-:Y:S02]  /*52b0*/  SEL R112, R112, 0xff800000, P4 ;  /* 0xff80000070707807 */ /* 0x000fe40002000000 */
[----:B------:R-:W-:Y:S01]  /*52c0*/  SEL R113, R113, 0xff800000, P5 ;  /* 0xff80000071717807 */ /* 0x000fe20002800000 */
[----:B-12---:R-:W1:Y:S01]  /*52d0*/  LDTM.x32 R4, tmem[UR4] ;  /* 0x00000004000479ee */ /* 0x006e6200082c0000 */
[----:B------:R-:W-:Y:S01]  /*52e0*/  SEL R158, R114, 0xff800000, P6 ;  /* 0xff800000729e7807 */ /* 0x000fe20003000000 */
[----:B------:R-:W2:Y:S01]  /*52f0*/  LDCU UR4, c[0x0][0x600] ;  /* 0x0000c000ff0477ac */ /* 0x000ea20008000800 */
[----:B------:R5:W-:Y:S06]  /*5300*/  BAR.ARV R133, 0x40 ;  /* 0x000100850000751d */ /* 0x000bec0000002000 */
[----:B------:R-:W-:-:S05]  /*5310*/  R2P PR, R137.B2, 0x7f ;  /* 0x0000007f89007804 */ /* 0x000fca0000002000 */
[----:B------:R-:W-:Y:S02]  /*5320*/  SEL R116, R116, 0xff800000, P0 ;  /* 0xff80000074747807 */ /* 0x000fe40000000000 */
[----:B------:R-:W-:Y:S02]  /*5330*/  SEL R117, R117, 0xff800000, P1 ;  /* 0xff80000075757807 */ /* 0x000fe40000800000 */
[----:B------:R-:W-:Y:S02]  /*5340*/  SEL R118, R118, 0xff800000, P2 ;  /* 0xff80000076767807 */ /* 0x000fe40001000000 */
[----:B------:R-:W-:Y:S02]  /*5350*/  SEL R119, R119, 0xff800000, P3 ;  /* 0xff80000077777807 */ /* 0x000fe40001800000 */
[----:B------:R-:W-:Y:S02]  /*5360*/  SEL R120, R120, 0xff800000, P4 ;  /* 0xff80000078787807 */ /* 0x000fe40002000000 */
[----:B------:R-:W-:-:S02]  /*5370*/  SEL R121, R121, 0xff800000, P5 ;  /* 0xff80000079797807 */ /* 0x000fc40002800000 */
[----:B------:R-:W-:Y:S02]  /*5380*/  SEL R122, R122, 0xff800000, P6 ;  /* 0xff8000007a7a7807 */ /* 0x000fe40003000000 */
[----:B------:R-:W-:-:S05]  /*5390*/  R2P PR, R137.B3, 0x7f ;  /* 0x0000007f89007804 */ /* 0x000fca0000003000 */
[----:B------:R-:W-:Y:S02]  /*53a0*/  SEL R125, R125, 0xff800000, P1 ;  /* 0xff8000007d7d7807 */ /* 0x000fe40000800000 */
[----:B------:R-:W-:Y:S02]  /*53b0*/  SEL R126, R126, 0xff800000, P2 ;  /* 0xff8000007e7e7807 */ /* 0x000fe40001000000 */
[----:B------:R-:W-:Y:S02]  /*53c0*/  SEL R127, R127, 0xff800000, P3 ;  /* 0xff8000007f7f7807 */ /* 0x000fe40001800000 */
[----:B------:R-:W-:Y:S02]  /*53d0*/  SEL R128, R128, 0xff800000, P4 ;  /* 0xff80000080807807 */ /* 0x000fe40002000000 */
[----:B------:R-:W-:Y:S02]  /*53e0*/  SEL R129, R129, 0xff800000, P5 ;  /* 0xff80000081817807 */ /* 0x000fe40002800000 */
[----:B------:R-:W-:-:S02]  /*53f0*/  SEL R130, R130, 0xff800000, P6 ;  /* 0xff80000082827807 */ /* 0x000fc40003000000 */
[----:B------:R-:W-:Y:S02]  /*5400*/  R2P PR, R136, 0x7e ;  /* 0x0000007e88007804 */ /* 0x000fe40000000000 */
[----:B------:R-:W-:-:S03]  /*5410*/  SEL R124, R124, 0xff800000, P0 ;  /* 0xff8000007c7c7807 */ /* 0x000fc60000000000 */
[----:B----4-:R-:W-:Y:S02]  /*5420*/  SEL R101, R69, 0xff800000, P1 ;  /* 0xff80000045657807 */ /* 0x010fe40000800000 */
[----:B------:R-:W-:Y:S02]  /*5430*/  SEL R70, R70, 0xff800000, P2 ;  /* 0xff80000046467807 */ /* 0x000fe40001000000 */
[----:B------:R-:W-:Y:S02]  /*5440*/  SEL R71, R71, 0xff800000, P3 ;  /* 0xff80000047477807 */ /* 0x000fe40001800000 */
[----:B------:R-:W-:Y:S02]  /*5450*/  SEL R72, R72, 0xff800000, P4 ;  /* 0xff80000048487807 */ /* 0x000fe40002000000 */
[----:B------:R-:W-:Y:S02]  /*5460*/  SEL R73, R73, 0xff800000, P5 ;  /* 0xff80000049497807 */ /* 0x000fe40002800000 */
[----:B------:R-:W-:-:S02]  /*5470*/  SEL R106, R74, 0xff800000, P6 ;  /* 0xff8000004a6a7807 */ /* 0x000fc40003000000 */
        /* <DEDUP_REMOVED lines=25> */
[----:B---3--:R-:W-:Y:S02]  /*5610*/  SEL R69, R37, 0xff800000, P1 ;  /* 0xff80000025457807 */ /* 0x008fe40000800000 */
        /* <DEDUP_REMOVED lines=30> */
[----:B-1----:R-:W-:Y:S02]  /*5800*/  SEL R37, R5, 0xff800000, P1 ;  /* 0xff80000005257807 */ /* 0x002fe40000800000 */
[----:B------:R-:W-:Y:S02]  /*5810*/  SEL R52, R6, 0xff800000, P2 ;  /* 0xff80000006347807 */ /* 0x000fe40001000000 */
[----:B------:R-:W-:Y:S02]  /*5820*/  SEL R53, R7, 0xff800000, P3 ;  /* 0xff80000007357807 */ /* 0x000fe40001800000 */
[----:B------:R-:W-:Y:S02]  /*5830*/  SEL R54, R8, 0xff800000, P4 ;  /* 0xff80000008367807 */ /* 0x000fe40002000000 */
[----:B------:R-:W-:Y:S02]  /*5840*/  SEL R55, R9, 0xff800000, P5 ;  /* 0xff80000009377807 */ /* 0x000fe40002800000 */
[----:B------:R-:W-:-:S02]  /*5850*/  SEL R42, R10, 0xff800000, P6 ;  /* 0xff8000000a2a7807 */ /* 0x000fc40003000000 */
[----:B------:R-:W-:Y:S02]  /*5860*/  R2P PR, R134.B1, 0x7f ;  /* 0x0000007f86007804 */ /* 0x000fe40000001000 */
[----:B------:R-:W-:Y:S02]  /*5870*/  LOP3.LUT R5, R137, 0x1, RZ, 0xc0, !PT ;  /* 0x0000000189057812 */ /* 0x000fe400078ec0ff */
[----:B------:R-:W-:Y:S02]  /*5880*/  FMNMX R6, R102, R103, !PT ;  /* 0x0000006766067209 */ /* 0x000fe40007800000 */
[----:B------:R-:W-:Y:S02]  /*5890*/  SEL R56, R12, 0xff800000, P0 ;  /* 0xff8000000c387807 */ /* 0x000fe40000000000 */
[----:B------:R-:W-:Y:S02]  /*58a0*/  SEL R57, R13, 0xff800000, P1 ;  /* 0xff8000000d397807 */ /* 0x000fe40000800000 */
[----:B------:R-:W-:-:S02]  /*58b0*/  SEL R60, R14, 0xff800000, P2 ;  /* 0xff8000000e3c7807 */ /* 0x000fc40001000000 */
[----:B------:R-:W-:Y:S02]  /*58c0*/  SEL R61, R15, 0xff800000, P3 ;  /* 0xff8000000f3d7807 */ /* 0x000fe40001800000 */
[----:B------:R-:W-:Y:S02]  /*58d0*/  SEL R62, R16, 0xff800000, P4 ;  /* 0xff800000103e7807 */ /* 0x000fe40002000000 */
[----:B------:R-:W-:Y:S02]  /*58e0*/  SEL R63, R17, 0xff800000, P5 ;  /* 0xff800000113f7807 */ /* 0x000fe40002800000 */
[----:B------:R-:W-:Y:S02]  /*58f0*/  SEL R50, R18, 0xff800000, P6 ;  /* 0xff80000012327807 */ /* 0x000fe40003000000 */
[----:B------:R-:W-:Y:S02]  /*5900*/  R2P PR, R134.B2, 0x7f ;  /* 0x0000007f86007804 */ /* 0x000fe40000002000 */
[----:B------:R-:W-:-:S03]  /*5910*/  FMNMX3 R6, R6, R110, R111, !PT ;  /* 0x0000006e06067276 */ /* 0x000fc6000780006f */
[----:B------:R-:W-:Y:S02]  /*5920*/  SEL R20, R20, 0xff800000, P0 ;  /* 0xff80000014147807 */ /* 0x000fe40000000000 */
[----:B------:R-:W-:Y:S02]  /*5930*/  SEL R21, R21, 0xff800000, P1 ;  /* 0xff80000015157807 */ /* 0x000fe40000800000 */
[----:B------:R-:W-:Y:S02]  /*5940*/  SEL R22, R22, 0xff800000, P2 ;  /* 0xff80000016167807 */ /* 0x000fe40001000000 */
[----:B------:R-:W-:Y:S02]  /*5950*/  SEL R23, R23, 0xff800000, P3 ;  /* 0xff80000017177807 */ /* 0x000fe40001800000 */
[----:B------:R-:W-:Y:S02]  /*5960*/  SEL R24, R24, 0xff800000, P4 ;  /* 0xff80000018187807 */ /* 0x000fe40002000000 */
[----:B------:R-:W-:-:S02]  /*5970*/  SEL R25, R25, 0xff800000, P5 ;  /* 0xff80000019197807 */ /* 0x000fc40002800000 */
[----:B------:R-:W-:Y:S02]  /*5980*/  SEL R26, R26, 0xff800000, P6 ;  /* 0xff8000001a1a7807 */ /* 0x000fe40003000000 */
[----:B------:R-:W-:Y:S02]  /*5990*/  R2P PR, R134.B3, 0x7f ;  /* 0x0000007f86007804 */ /* 0x000fe40000003000 */
[----:B------:R-:W-:-:S03]  /*59a0*/  FMNMX3 R6, R6, R118, R119, !PT ;  /* 0x0000007606067276 */ /* 0x000fc60007800077 */
[----:B------:R-:W-:Y:S02]  /*59b0*/  SEL R28, R28, 0xff800000, P0 ;  /* 0xff8000001c1c7807 */ /* 0x000fe40000000000 */
[----:B------:R-:W-:Y:S02]  /*59c0*/  ISETP.NE.U32.AND P0, PT, R5, 0x1, PT ;  /* 0x000000010500780c */ /* 0x000fe40003f05070 */
[----:B------:R-:W-:Y:S02]  /*59d0*/  LOP3.LUT R5, R136, 0x1, RZ, 0xc0, !PT ;  /* 0x0000000188057812 */ /* 0x000fe400078ec0ff */
[----:B------:R-:W-:Y:S02]  /*59e0*/  SEL R154, R100, 0xff800000, !P0 ;  /* 0xff800000649a7807 */ /* 0x000fe40004000000 */
[----:B------:R-:W-:Y:S02]  /*59f0*/  LOP3.LUT P0, RZ, R137, 0x80, RZ, 0xc0, !PT ;  /* 0x0000008089ff7812 */ /* 0x000fe4000780c0ff */
[----:B------:R-:W-:-:S02]  /*5a00*/  FMNMX R7, R154, R155, !PT ;  /* 0x0000009b9a077209 */ /* 0x000fc40007800000 */
[----:B------:R-:W-:Y:S02]  /*5a10*/  SEL R157, R107, 0xff800000, P0 ;  /* 0xff8000006b9d7807 */ /* 0x000fe40000000000 */
[----:B------:R-:W-:Y:S02]  /*5a20*/  LOP3.LUT P0, RZ, R137, 0x8000, RZ, 0xc0, !PT ;  /* 0x0000800089ff7812 */ /* 0x000fe4000780c0ff */
[----:B------:R-:W-:Y:S02]  /*5a30*/  FMNMX3 R7, R7, R108, R109, !PT ;  /* 0x0000006c07077276 */ /* 0x000fe4000780006d */
[----:B------:R-:W-:Y:S02]  /*5a40*/  SEL R159, R115, 0xff800000, P0 ;  /* 0xff800000739f7807 */ /* 0x000fe40000000000 */
[----:B------:R-:W-:Y:S02]  /*5a50*/  LOP3.LUT P0, RZ, R137, 0x800000, RZ, 0xc0, !PT ;  /* 0x0080000089ff7812 */ /* 0x000fe4000780c0ff */
[----:B------:R-:W-:-:S02]  /*5a60*/  FMNMX3 R7, R7, R116, R117, !PT ;  /* 0x0000007407077276 */ /* 0x000fc40007800075 */
[----:B------:R-:W-:Y:S02]  /*5a70*/  SEL R123, R123, 0xff800000, P0 ;  /* 0xff8000007b7b7807 */ /* 0x000fe40000000000 */
[----:B------:R-:W-:Y:S02]  /*5a80*/  ISETP.GT.AND P0, PT, R137, -0x1, PT ;  /* 0xffffffff8900780c */ /* 0x000fe40003f04270 */
[----:B------:R-:W-:Y:S02]  /*5a90*/  FMNMX3 R7, R7, R124, R125, !PT ;  /* 0x0000007c07077276 */ /* 0x000fe4000780007d */
[----:B------:R-:W-:Y:S02]  /*5aa0*/  SEL R131, R131, 0xff800000, !P0 ;  /* 0xff80000083837807 */ /* 0x000fe40004000000 */
[----:B------:R-:W-:Y:S02]  /*5ab0*/  ISETP.NE.U32.AND P0, PT, R5, 0x1, PT ;  /* 0x000000010500780c */ /* 0x000fe40003f05070 */
[----:B------:R-:W-:-:S02]  /*5ac0*/  LOP3.LUT R5, R135, 0x1, RZ, 0xc0, !PT ;  /* 0x0000000187057812 */ /* 0x000fc400078ec0ff */
[----:B------:R-:W-:Y:S02]  /*5ad0*/  SEL R100, R68, 0xff800000, !P0 ;  /* 0xff80000044647807 */ /* 0x000fe40004000000 */
[----:B------:R-:W-:Y:S02]  /*5ae0*/  LOP3.LUT P0, RZ, R136, 0x80, RZ, 0xc0, !PT ;  /* 0x0000008088ff7812 */ /* 0x000fe4000780c0ff */
[----:B------:R-:W-:Y:S02]  /*5af0*/  FMNMX3 R6, R6, R126, R127, !PT ;  /* 0x0000007e06067276 */ /* 0x000fe4000780007f */
[----:B------:R-:W-:Y:S02]  /*5b00*/  SEL R107, R75, 0xff800000, P0 ;  /* 0xff8000004b6b7807 */ /* 0x000fe40000000000 */
[----:B------:R-:W-:Y:S02]  /*5b10*/  LOP3.LUT P0, RZ, R136, 0x8000, RZ, 0xc0, !PT ;  /* 0x0000800088ff7812 */ /* 0x000fe4000780c0ff */
[----:B------:R-:W-:-:S02]  /*5b20*/  FMNMX3 R7, R7, R100, R101, !PT ;  /* 0x0000006407077276 */ /* 0x000fc40007800065 */
[----:B------:R-:W-:Y:S02]  /*5b30*/  SEL R115, R83, 0xff800000, P0 ;  /* 0xff80000053737807 */ /* 0x000fe40000000000 */
[----:B------:R-:W-:Y:S02]  /*5b40*/  LOP3.LUT P0, RZ, R136, 0x800000, RZ, 0xc0, !PT ;  /* 0x0080000088ff7812 */ /* 0x000fe4000780c0ff */
[----:B------:R-:W-:Y:S02]  /*5b50*/  FMNMX3 R6, R6, R70, R71, !PT ;  /* 0x0000004606067276 */ /* 0x000fe40007800047 */
[----:B------:R-:W-:Y:S02]  /*5b60*/  SEL R91, R91, 0xff800000, P0 ;  /* 0xff8000005b5b7807 */ /* 0x000fe40000000000 */
[----:B------:R-:W-:Y:S02]  /*5b70*/  ISETP.GT.AND P0, PT, R136, -0x1, PT ;  /* 0xffffffff8800780c */ /* 0x000fe40003f04270 */
[----:B------:R-:W-:-:S02]  /*5b80*/  FMNMX3 R7, R7, R76, R77, !PT ;  /* 0x0000004c07077276 */ /* 0x000fc4000780004d */
[----:B------:R-:W-:Y:S02]  /*5b90*/  SEL R99, R99, 0xff800000, !P0 ;  /* 0xff80000063637807 */ /* 0x000fe40004000000 */
[----:B------:R-:W-:Y:S02]  /*5ba0*/  ISETP.NE.U32.AND P0, PT, R5, 0x1, PT ;  /* 0x000000010500780c */ /* 0x000fe40003f05070 */
[----:B------:R-:W-:Y:S02]  /*5bb0*/  LOP3.LUT R5, R134, 0x1, RZ, 0xc0, !PT ;  /* 0x0000000186057812 */ /* 0x000fe400078ec0ff */
[----:B------:R-:W-:Y:S02]  /*5bc0*/  SEL R68, R36, 0xff800000, !P0 ;  /* 0xff80000024447807 */ /* 0x000fe40004000000 */
[----:B------:R-:W-:Y:S02]  /*5bd0*/  LOP3.LUT P0, RZ, R135, 0x80, RZ, 0xc0, !PT ;  /* 0x0000008087ff7812 */ /* 0x000fe4000780c0ff */
[----:B------:R-:W-:-:S02]  /*5be0*/  FMNMX3 R6, R6, R78, R79, !PT ;  /* 0x0000004e06067276 */ /* 0x000fc4000780004f */
        /* <DEDUP_REMOVED lines=11> */
[----:B------:R-:W-:-:S02]  /*5ca0*/  FMNMX R5, R104, R105, !PT ;  /* 0x0000006968057209 */ /* 0x000fc40007800000 */
[----:B------:R-:W-:Y:S02]  /*5cb0*/  SEL R36, R4, 0xff800000, !P0 ;  /* 0xff80000004247807 */ /* 0x000fe40004000000 */
[----:B------:R-:W-:Y:S02]  /*5cc0*/  FMNMX R4, R156, R157, !PT ;  /* 0x0000009d9c047209 */ /* 0x000fe40007800000 */
[----:B------:R-:W-:Y:S02]  /*5cd0*/  FMNMX3 R5, R5, R112, R113, !PT ;  /* 0x0000007005057276 */ /* 0x000fe40007800071 */
[----:B------:R-:W-:Y:S02]  /*5ce0*/  FMNMX3 R4, R4, R158, R159, !PT ;  /* 0x0000009e04047276 */ /* 0x000fe4000780009f */
[----:B------:R-:W-:Y:S02]  /*5cf0*/  FMNMX3 R5, R5, R120, R121, !PT ;  /* 0x0000007805057276 */ /* 0x000fe40007800079 */
[----:B------:R-:W-:-:S02]  /*5d00*/  FMNMX3 R4, R4, R122, R123, !PT ;  /* 0x0000007a04047276 */ /* 0x000fc4000780007b */
[----:B------:R-:W-:Y:S02]  /*5d10*/  FMNMX3 R5, R5, R128, R129, !PT ;  /* 0x0000008005057276 */ /* 0x000fe40007800081 */
[----:B------:R-:W-:Y:S02]  /*5d20*/  FMNMX3 R4, R4, R130, R131, !PT ;  /* 0x0000008204047276 */ /* 0x000fe40007800083 */
        /* <DEDUP_REMOVED lines=19> */
[----:B------:R-:W-:Y:S02]  /*5e60*/  LOP3.LUT P0, RZ, R134, 0x80, RZ, 0xc0, !PT ;  /* 0x0000008086ff7812 */ /* 0x000fe4000780c0ff */
[----:B------:R-:W-:Y:S02]  /*5e70*/  FMNMX3 R5, R5, R148, R149, !PT ;  /* 0x0000009405057276 */ /* 0x000fe40007800095 */
[----:B------:R-:W-:-:S02]  /*5e80*/  FMNMX3 R4, R4, R58, R59, !PT ;  /* 0x0000003a04047276 */ /* 0x000fc4000780003b */
[----:B------:R-:W-:Y:S02]  /*5e90*/  FMNMX3 R7, R7, R152, R153, !PT ;  /* 0x0000009807077276 */ /* 0x000fe40007800099 */
[----:B------:R-:W-:Y:S02]  /*5ea0*/  FMNMX3 R6, R6, R150, R151, !PT ;  /* 0x0000009606067276 */ /* 0x000fe40007800097 */
[----:B------:R-:W-:Y:S02]  /*5eb0*/  SEL R43, R11, 0xff800000, P0 ;  /* 0xff8000000b2b7807 */ /* 0x000fe40000000000 */
        /* <DEDUP_REMOVED lines=12> */
[----:B------:R-:W-:Y:S02]  /*5f80*/  ISETP.GT.AND P0, PT, R134, -0x1, PT ;  /* 0xffffffff8600780c */ /* 0x000fe40003f04270 */
[----:B------:R-:W-:Y:S02]  /*5f90*/  FMNMX3 R5, R5, R62, R63, !PT ;  /* 0x0000003e05057276 */ /* 0x000fe4000780003f */
[----:B------:R-:W-:-:S02]  /*5fa0*/  FMNMX3 R4, R4, R50, R51, !PT ;  /* 0x0000003204047276 */ /* 0x000fc40007800033 */
[----:B------:R-:W-:Y:S02]  /*5fb0*/  FMNMX3 R7, R7, R20, R21, !PT ;  /* 0x0000001407077276 */ /* 0x000fe40007800015 */
[----:B------:R-:W-:Y:S02]  /*5fc0*/  FMNMX3 R6, R6, R22, R23, !PT ;  /* 0x0000001606067276 */ /* 0x000fe40007800017 */
[----:B------:R-:W-:Y:S02]  /*5fd0*/  SEL R29, R29, 0xff800000, P1 ;  /* 0xff8000001d1d7807 */ /* 0x000fe40000800000 */
[----:B------:R-:W-:Y:S02]  /*5fe0*/  SEL R160, R30, 0xff800000, P2 ;  /* 0xff8000001ea07807 */ /* 0x000fe40001000000 */
[----:B------:R-:W-:Y:S02]  /*5ff0*/  SEL R161, R31, 0xff800000, P3 ;  /* 0xff8000001fa17807 */ /* 0x000fe40001800000 */
[----:B------:R-:W-:-:S02]  /*6000*/  SEL R163, R35, 0xff800000, !P0 ;  /* 0xff80000023a37807 */ /* 0x000fc40004000000 */
[----:B------:R-:W-:Y:S02]  /*6010*/  SEL R164, R32, 0xff800000, P4 ;  /* 0xff80000020a47807 */ /* 0x000fe40002000000 */
[----:B------:R-:W-:Y:S02]  /*6020*/  SEL R165, R33, 0xff800000, P5 ;  /* 0xff80000021a57807 */ /* 0x000fe40002800000 */
[----:B------:R-:W-:Y:S02]  /*6030*/  FMNMX3 R7, R7, R28, R29, !PT ;  /* 0x0000001c07077276 */ /* 0x000fe4000780001d */
[----:B------:R-:W-:Y:S02]  /*6040*/  FMNMX3 R6, R6, R160, R161, !PT ;  /* 0x000000a006067276 */ /* 0x000fe400078000a1 */
[----:B------:R-:W-:Y:S02]  /*6050*/  SEL R162, R34, 0xff800000, P6 ;  /* 0xff80000022a27807 */ /* 0x000fe40003000000 */
[----:B------:R-:W-:-:S02]  /*6060*/  FMNMX3 R5, R5, R24, R25, !PT ;  /* 0x0000001805057276 */ /* 0x000fc40007800019 */
[----:B------:R-:W-:Y:S02]  /*6070*/  FMNMX3 R4, R4, R26, R27, !PT ;  /* 0x0000001a04047276 */ /* 0x000fe4000780001b */
[----:B------:R-:W-:Y:S02]  /*6080*/  FMNMX R6, R7, R6, !PT ;  /* 0x0000000607067209 */ /* 0x000fe40007800000 */
[----:B------:R-:W-:Y:S02]  /*6090*/  FMNMX3 R5, R5, R164, R165, !PT ;  /* 0x000000a405057276 */ /* 0x000fe400078000a5 */
[----:B------:R-:W-:-:S04]  /*60a0*/  FMNMX3 R4, R4, R162, R163, !PT ;  /* 0x000000a204047276 */ /* 0x000fc800078000a3 */
[----:B------:R-:W-:-:S04]  /*60b0*/  FMNMX3 R166, R6, R5, R4, !PT ;  /* 0x0000000506a67276 */ /* 0x000fc80007800004 */
[----:B------:R-:W-:-:S04]  /*60c0*/  FSETP.NEU.AND P0, PT, R166, -INF , PT ;  /* 0xff800000a600780b */ /* 0x000fc80003f0d000 */
[----:B------:R-:W-:Y:S02]  /*60d0*/  FSEL R4, R166, RZ, P0 ;  /* 0x000000ffa6047208 */ /* 0x000fe40000000000 */
[----:B------:R-:W-:-:S03]  /*60e0*/  ELECT P0, URZ, PT ;  /* 0x0000000000ff782f */ /* 0x000fc60003800000 */
[----:B--2---:R-:W-:-:S04]  /*60f0*/  FFMA R167, -R4, UR4, RZ ;  /* 0x0000000404a77c23 */ /* 0x004fc800080001ff */
[--C-:B------:R-:W-:Y:S02]  /*6100*/  FFMA2 R34, R104.F32x2.HI_LO, UR4.F32, R167.reuse.F32 ;  /* 0x0000000468227c49 */ /* 0x100fe400092000a7 */
[--C-:B------:R-:W-:Y:S02]  /*6110*/  FFMA2 R104, R108.F32x2.HI_LO, UR4.F32, R167.reuse.F32 ;  /* 0x000000046c687c49 */ /* 0x100fe400092000a7 */
[--C-:B------:R-:W-:Y:S02]  /*6120*/  FFMA2 R108, R110.F32x2.HI_LO, UR4.F32, R167.reuse.F32 ;  /* 0x000000046e6c7c49 */ /* 0x100fe400092000a7 */
[--C-:B------:R-:W-:Y:S01]  /*6130*/  FFMA2 R32, R102.F32x2.HI_LO, UR4.F32, R167.reuse.F32 ;  /* 0x0000000466207c49 */ /* 0x100fe200092000a7 */
[----:B------:R-:W-:Y:S01]  /*6140*/  MUFU.EX2 R34, R34 ;  /* 0x0000002200227308 */ /* 0x000fe20000000800 */
[--C-:B------:R-:W-:Y:S02]  /*6150*/  FFMA2 R110, R112.F32x2.HI_LO, UR4.F32, R167.reuse.F32 ;  /* 0x00000004706e7c49 */ /* 0x100fe400092000a7 */
[--C-:B------:R-:W-:Y:S01]  /*6160*/  FFMA2 R30, R154.F32x2.HI_LO, UR4.F32, R167.reuse.F32 ;  /* 0x000000049a1e7c49 */ /* 0x100fe200092000a7 */
[----:B------:R-:W-:Y:S01]  /*6170*/  LOP3.LUT R154, R139, 0x50, RZ, 0xfc, !PT ;  /* 0x000000508b9a7812 */ /* 0x000fe200078efcff */
[--C-:B------:R-:W-:Y:S01]  /*6180*/  FFMA2 R102, R156.F32x2.HI_LO, UR4.F32, R167.reuse.F32 ;  /* 0x000000049c667c49 */ /* 0x100fe200092000a7 */
[----:B------:R-:W-:Y:S01]  /*6190*/  LOP3.LUT R155, R139, 0x70, RZ, 0xfc, !PT ;  /* 0x000000708b9b7812 */ /* 0x000fe200078efcff */
[--C-:B------:R-:W-:Y:S01]  /*61a0*/  FFMA2 R112, R158.F32x2.HI_LO, UR4.F32, R167.reuse.F32 ;  /* 0x000000049e707c49 */ /* 0x100fe200092000a7 */
[----:B------:R-:W-:Y:S01]  /*61b0*/  MUFU.EX2 R32, R32 ;  /* 0x0000002000207308 */ /* 0x000fe20000000800 */
[----:B------:R-:W-:-:S02]  /*61c0*/  FFMA2 R116, R116.F32x2.HI_LO, UR4.F32, R167.F32 ;  /* 0x0000000474747c49 */ /* 0x000fc400092000a7 */
[--C-:B------:R-:W-:Y:S02]  /*61d0*/  FFMA2 R118, R118.F32x2.HI_LO, UR4.F32, R167.reuse.F32 ;  /* 0x0000000476767c49 */ /* 0x100fe400092000a7 */
[--C-:B------:R-:W-:Y:S02]  /*61e0*/  FFMA2 R120, R120.F32x2.HI_LO, UR4.F32, R167.reuse.F32 ;  /* 0x0000000478787c49 */ /* 0x100fe400092000a7 */
[--C-:B------:R-:W-:Y:S01]  /*61f0*/  FFMA2 R122, R122.F32x2.HI_LO, UR4.F32, R167.reuse.F32 ;  /* 0x000000047a7a7c49 */ /* 0x100fe200092000a7 */
[----:B------:R-:W-:Y:S01]  /*6200*/  MUFU.EX2 R30, R30 ;  /* 0x0000001e001e7308 */ /* 0x000fe20000000800 */
[--C-:B------:R-:W-:Y:S02]  /*6210*/  FFMA2 R124, R124.F32x2.HI_LO, UR4.F32, R167.reuse.F32 ;  /* 0x000000047c7c7c49 */ /* 0x100fe400092000a7 */
[--C-:B------:R-:W-:Y:S02]  /*6220*/  FFMA2 R126, R126.F32x2.HI_LO, UR4.F32, R167.reuse.F32 ;  /* 0x000000047e7e7c49 */ /* 0x100fe400092000a7 */
[----:B------:R-:W-:-:S02]  /*6230*/  FFMA2 R128, R128.F32x2.HI_LO, UR4.F32, R167.F32 ;  /* 0x0000000480807c49 */ /* 0x000fc400092000a7 */
[--C-:B------:R-:W-:Y:S01]  /*6240*/  FFMA2 R130, R130.F32x2.HI_LO, UR4.F32, R167.reuse.F32 ;  /* 0x0000000482827c49 */ /* 0x100fe200092000a7 */
[----:B------:R-:W1:Y:S01]  /*6250*/  MUFU.EX2 R31, R31 ;  /* 0x0000001f001f7308 */ /* 0x000e620000000800 */
[--C-:B------:R-:W-:Y:S02]  /*6260*/  FFMA2 R100, R100.F32x2.HI_LO, UR4.F32, R167.reuse.F32 ;  /* 0x0000000464647c49 */ /* 0x100fe400092000a7 */
[--C-:B------:R-:W-:Y:S02]  /*6270*/  FFMA2 R70, R70.F32x2.HI_LO, UR4.F32, R167.reuse.F32 ;  /* 0x0000000446467c49 */ /* 0x100fe400092000a7 */
[--C-:B------:R-:W-:Y:S02]  /*6280*/  FFMA2 R72, R72.F32x2.HI_LO, UR4.F32, R167.reuse.F32 ;  /* 0x0000000448487c49 */ /* 0x100fe400092000a7 */
[--C-:B------:R-:W-:Y:S01]  /*6290*/  FFMA2 R106, R106.F32x2.HI_LO, UR4.F32, R167.reuse.F32 ;  /* 0x000000046a6a7c49 */ /* 0x100fe200092000a7 */
[----:B------:R-:W2:Y:S01]  /*62a0*/  MUFU.EX2 R33, R33 ;  /* 0x0000002100217308 */ /* 0x000ea20000000800 */
[----:B------:R-:W-:-:S02]  /*62b0*/  FFMA2 R76, R76.F32x2.HI_LO, UR4.F32, R167.F32 ;  /* 0x000000044c4c7c49 */ /* 0x000fc400092000a7 */
[--C-:B------:R-:W-:Y:S02]  /*62c0*/  FFMA2 R78, R78.F32x2.HI_LO, UR4.F32, R167.reuse.F32 ;  /* 0x000000044e4e7c49 */ /* 0x100fe400092000a7 */
[--C-:B------:R-:W-:Y:S02]  /*62d0*/  FFMA2 R80, R80.F32x2.HI_LO, UR4.F32, R167.reuse.F32 ;  /* 0x0000000450507c49 */ /* 0x100fe400092000a7 */
[--C-:B------:R-:W-:Y:S01]  /*62e0*/  FFMA2 R114, R114.F32x2.HI_LO, UR4.F32, R167.reuse.F32 ;  /* 0x0000000472727c49 */ /* 0x100fe200092000a7 */
[----:B------:R-:W3:Y:S01]  /*62f0*/  MUFU.EX2 R35, R35 ;  /* 0x0000002300237308 */ /* 0x000ee20000000800 */
[--C-:B------:R-:W-:Y:S01]  /*6300*/  FFMA2 R84, R84.F32x2.HI_LO, UR4.F32, R167.reuse.F32 ;  /* 0x0000000454547c49 */ /* 0x100fe200092000a7 */
[----:B-1----:R-:W-:Y:S01]  /*6310*/  F2FP.F16.F32.PACK_AB R4, R31, R30 ;  /* 0x0000001e1f04723e */ /* 0x002fe200000000ff */
[--C-:B------:R-:W-:Y:S02]  /*6320*/  FFMA2 R86, R86.F32x2.HI_LO, UR4.F32, R167.reuse.F32 ;  /* 0x0000000456567c49 */ /* 0x100fe400092000a7 */
[----:B------:R-:W-:-:S02]  /*6330*/  FFMA2 R88, R88.F32x2.HI_LO, UR4.F32, R167.F32 ;  /* 0x0000000458587c49 */ /* 0x000fc400092000a7 */
[--C-:B------:R-:W-:Y:S01]  /*6340*/  FFMA2 R90, R90.F32x2.HI_LO, UR4.F32, R167.reuse.F32 ;  /* 0x000000045a5a7c49 */ /* 0x100fe200092000a7 */
[----:B------:R-:W-:Y:S01]  /*6350*/  MUFU.EX2 R102, R102 ;  /* 0x0000006600667308 */ /* 0x000fe20000000800 */
[--C-:B------:R-:W-:Y:S01]  /*6360*/  FFMA2 R92, R92.F32x2.HI_LO, UR4.F32, R167.reuse.F32 ;  /* 0x000000045c5c7c49 */ /* 0x100fe200092000a7 */
[----:B--2---:R-:W-:Y:S01]  /*6370*/  F2FP.F16.F32.PACK_AB R5, R33, R32 ;  /* 0x000000202105723e */ /* 0x004fe200000000ff */
[--C-:B------:R-:W-:Y:S02]  /*6380*/  FFMA2 R94, R94.F32x2.HI_LO, UR4.F32, R167.reuse.F32 ;  /* 0x000000045e5e7c49 */ /* 0x100fe400092000a7 */
[--C-:B------:R-:W-:Y:S02]  /*6390*/  FFMA2 R96, R96.F32x2.HI_LO, UR4.F32, R167.reuse.F32 ;  /* 0x0000000460607c49 */ /* 0x100fe400092000a7 */
[--C-:B------:R-:W-:Y:S01]  /*63a0*/  FFMA2 R98, R98.F32x2.HI_LO, UR4.F32, R167.reuse.F32 ;  /* 0x0000000462627c49 */ /* 0x100fe200092000a7 */
[----:B------:R-:W1:Y:S01]  /*63b0*/  MUFU.EX2 R103, R103 ;  /* 0x0000006700677308 */ /* 0x000e620000000800 */
[----:B---3--:R-:W-:Y:S01]  /*63c0*/  F2FP.F16.F32.PACK_AB R6, R35, R34 ;  /* 0x000000222306723e */ /* 0x008fe200000000ff */
[----:B------:R-:W-:-:S02]  /*63d0*/  FFMA2 R68, R68.F32x2.HI_LO, UR4.F32, R167.F32 ;  /* 0x0000000444447c49 */ /* 0x000fc400092000a7 */
[--C-:B------:R-:W-:Y:S02]  /*63e0*/  FFMA2 R38, R38.F32x2.HI_LO, UR4.F32, R167.reuse.F32 ;  /* 0x0000000426267c49 */ /* 0x100fe400092000a7 */
[--C-:B------:R-:W-:Y:S02]  /*63f0*/  FFMA2 R40, R40.F32x2.HI_LO, UR4.F32, R167.reuse.F32 ;  /* 0x0000000428287c49 */ /* 0x100fe400092000a7 */
[----:B------:R-:W-:Y:S01]  /*6400*/  MUFU.EX2 R104, R104 ;  /* 0x0000006800687308 */ /* 0x000fe20000000800 */
[--C-:B------:R-:W-:Y:S02]  /*6410*/  FFMA2 R74, R74.F32x2.HI_LO, UR4.F32, R167.reuse.F32 ;  /* 0x000000044a4a7c49 */ /* 0x100fe400092000a7 */
[--C-:B------:R-:W-:Y:S02]  /*6420*/  FFMA2 R44, R44.F32x2.HI_LO, UR4.F32, R167.reuse.F32 ;  /* 0x000000042c2c7c49 */ /* 0x100fe400092000a7 */
[--C-:B------:R-:W-:Y:S02]  /*6430*/  FFMA2 R46, R46.F32x2.HI_LO, UR4.F32, R167.reuse.F32 ;  /* 0x000000042e2e7c49 */ /* 0x100fe400092000a7 */
[--C-:B------:R-:W-:Y:S01]  /*6440*/  FFMA2 R48, R48.F32x2.HI_LO, UR4.F32, R167.reuse.F32 ;  /* 0x0000000430307c49 */ /* 0x100fe200092000a7 */
[----:B------:R-:W2:Y:S01]  /*6450*/  MUFU.EX2 R105, R105 ;  /* 0x0000006900697308 */ /* 0x000ea20000000800 */
[----:B-1----:R-:W-:Y:S01]  /*6460*/  F2FP.F16.F32.PACK_AB R7, R103, R102 ;  /* 0x000000666707723e */ /* 0x002fe200000000ff */
        /* <DEDUP_REMOVED lines=8> */
[----:B------:R-:W1:Y:S01]  /*64f0*/  MUFU.EX2 R109, R109 ;  /* 0x0000006d006d7308 */ /* 0x000e620000000800 */
[----:B--2---:R-:W-:Y:S01]  /*6500*/  F2FP.F16.F32.PACK_AB R8, R105, R104 ;  /* 0x000000686908723e */ /* 0x004fe200000000ff */
        /* <DEDUP_REMOVED lines=24> */
[----:B------:R-:W-:Y:S01]  /*6690*/  FFMA2 R160, R162.F32x2.HI_LO, UR4.F32, R167.F32 ;  /* 0x00000004a2a07c49 */ /* 0x000fe200092000a7 */
[----:B------:R-:W-:Y:S01]  /*66a0*/  R2UR UR4, R155 ;  /* 0x000000009b0472ca */ /* 0x000fe200000e0000 */
[----:B------:R-:W-:Y:S01]  /*66b0*/  IMAD.MOV.U32 R163, RZ, RZ, 0x1 ;  /* 0x00000001ffa37424 */ /* 0x000fe200078e00ff */
[----:B------:R-:W-:Y:S01]  /*66c0*/  LOP3.LUT R162, R141, 0x1, RZ, 0x3c, !PT ;  /* 0x000000018da27812 */ /* 0x000fe200078e3cff */
[----:B------:R-:W-:Y:S02]  /*66d0*/  FADD2 R30, R30.F32x2.HI_LO, R104.F32x2.HI_LO ;  /* 0x000000681e1e724b */ /* 0x000fe40000000000 */
[----:B------:R-:W-:Y:S01]  /*66e0*/  FADD2 R32, R32.F32x2.HI_LO, R108.F32x2.HI_LO ;  /* 0x0000006c2020724b */ /* 0x000fe20000000000 */
[----:B------:R-:W2:Y:S01]  /*66f0*/  MUFU.EX2 R117, R117 ;  /* 0x0000007500757308 */ /* 0x000ea20000000800 */
[----:B-1----:R-:W-:Y:S01]  /*6700*/  F2FP.F16.F32.PACK_AB R11, R113, R112 ;  /* 0x00000070710b723e */ /* 0x002fe200000000ff */
[----:B------:R-:W-:-:S02]  /*6710*/  IMAD.U32 R162, R162, -0x80000000, RZ ;  /* 0x80000000a2a27824 */ /* 0x000fc400078e00ff */
[----:B------:R-:W-:Y:S02]  /*6720*/  FADD2 R34, R34.F32x2.HI_LO, R110.F32x2.HI_LO ;  /* 0x0000006e2222724b */ /* 0x000fe40000000000 */
[----:B------:R-:W-:Y:S02]  /*6730*/  FADD2 R102, R102.F32x2.HI_LO, R112.F32x2.HI_LO ;  /* 0x000000706666724b */ /* 0x000fe40000000000 */
[----:B------:R-:W-:Y:S08]  /*6740*/  MUFU.EX2 R118, R118 ;  /* 0x0000007600767308 */ /* 0x000ff00000000800 */
[----:B------:R-:W1:Y:S01]  /*6750*/  MUFU.EX2 R119, R119 ;  /* 0x0000007700777308 */ /* 0x000e620000000800 */
[----:B--2---:R-:W-:Y:S01]  /*6760*/  F2FP.F16.F32.PACK_AB R12, R117, R116 ;  /* 0x00000074750c723e */ /* 0x004fe200000000ff */
[----:B------:R-:W-:-:S06]  /*6770*/  FADD2 R30, R30.F32x2.HI_LO, R116.F32x2.HI_LO ;  /* 0x000000741e1e724b */ /* 0x000fcc0000000000 */
[----:B------:R-:W-:Y:S08]  /*6780*/  MUFU.EX2 R120, R120 ;  /* 0x0000007800787308 */ /* 0x000ff00000000800 */
[----:B------:R-:W2:Y:S01]  /*6790*/  MUFU.EX2 R121, R121 ;  /* 0x0000007900797308 */ /* 0x000ea20000000800 */
[----:B-1----:R-:W-:Y:S01]  /*67a0*/  F2FP.F16.F32.PACK_AB R13, R119, R118 ;  /* 0x00000076770d723e */ /* 0x002fe200000000ff */
[----:B------:R-:W-:-:S06]  /*67b0*/  FADD2 R32, R32.F32x2.HI_LO, R118.F32x2.HI_LO ;  /* 0x000000762020724b */ /* 0x000fcc0000000000 */
        /* <DEDUP_REMOVED lines=23> */
[----:B------:R-:W-:-:S03]  /*6930*/  FADD2 R102, R102.F32x2.HI_LO, R130.F32x2.HI_LO ;  /* 0x000000826666724b */ /* 0x000fc60000000000 */
[----:B------:R1:W-:Y:S01]  /*6940*/  STTM.x16 tmem[UR5], R4 ;  /* 0x00000004000079ed */ /* 0x0003e20008240005 */
[----:B------:R-:W-:Y:S02]  /*6950*/  R2UR UR5, R154 ;  /* 0x000000009a0572ca */ /* 0x000fe400000e0000 */
[----:B------:R-:W-:Y:S08]  /*6960*/  MUFU.EX2 R70, R70 ;  /* 0x0000004600467308 */ /* 0x000ff00000000800 */
[----:B------:R-:W3:Y:S01]  /*6970*/  MUFU.EX2 R71, R71 ;  /* 0x0000004700477308 */ /* 0x000ee20000000800 */
[----:B--2---:R-:W-:-:S07]  /*6980*/  FADD2 R30, R30.F32x2.HI_LO, R100.F32x2.HI_LO ;  /* 0x000000641e1e724b */ /* 0x004fce0000000000 */
[----:B------:R-:W-:Y:S08]  /*6990*/  MUFU.EX2 R72, R72 ;  /* 0x0000004800487308 */ /* 0x000ff00000000800 */
[----:B------:R-:W2:Y:S01]  /*69a0*/  MUFU.EX2 R73, R73 ;  /* 0x0000004900497308 */ /* 0x000ea20000000800 */
[----:B---3--:R-:W-:-:S07]  /*69b0*/  FADD2 R32, R32.F32x2.HI_LO, R70.F32x2.HI_LO ;  /* 0x000000462020724b */ /* 0x008fce0000000000 */
[----:B------:R-:W-:Y:S08]  /*69c0*/  MUFU.EX2 R106, R106 ;  /* 0x0000006a006a7308 */ /* 0x000ff00000000800 */
[----:B------:R-:W3:Y:S01]  /*69d0*/  MUFU.EX2 R107, R107 ;  /* 0x0000006b006b7308 */ /* 0x000ee20000000800 */
[----:B--2---:R-:W-:-:S07]  /*69e0*/  FADD2 R34, R34.F32x2.HI_LO, R72.F32x2.HI_LO ;  /* 0x000000482222724b */ /* 0x004fce0000000000 */
[----:B------:R-:W-:Y:S01]  /*69f0*/  MUFU.EX2 R76, R76 ;  /* 0x0000004c004c7308 */ /* 0x000fe20000000800 */
[----:B-1----:R-:W-:Y:S02]  /*6a00*/  F2FP.F16.F32.PACK_AB R4, R101, R100 ;  /* 0x000000646504723e */ /* 0x002fe400000000ff */
[----:B------:R-:W-:Y:S02]  /*6a10*/  F2FP.F16.F32.PACK_AB R5, R71, R70 ;  /* 0x000000464705723e */ /* 0x000fe400000000ff */
[----:B------:R-:W-:-:S03]  /*6a20*/  F2FP.F16.F32.PACK_AB R6, R73, R72 ;  /* 0x000000484906723e */ /* 0x000fc600000000ff */
[----:B------:R-:W1:Y:S01]  /*6a30*/  MUFU.EX2 R77, R77 ;  /* 0x0000004d004d7308 */ /* 0x000e620000000800 */
[----:B---3--:R-:W-:Y:S01]  /*6a40*/  F2FP.F16.F32.PACK_AB R7, R107, R106 ;  /* 0x0000006a6b07723e */ /* 0x008fe200000000ff */
        /* <DEDUP_REMOVED lines=48> */
[----:B------:R-:W-:-:S03]  /*6d50*/  FADD2 R102, R102.F32x2.HI_LO, R98.F32x2.HI_LO ;  /* 0x000000626666724b */ /* 0x000fc60000000000 */
[----:B------:R2:W-:Y:S01]  /*6d60*/  STTM.x16 tmem[UR5], R4 ;  /* 0x00000004000079ed */ /* 0x0005e20008240005 */
[----:B------:R-:W-:Y:S02]  /*6d70*/  R2UR UR5, R143 ;  /* 0x000000008f0572ca */ /* 0x000fe400000e0000 */
[----:B------:R-:W-:Y:S08]  /*6d80*/  MUFU.EX2 R38, R38 ;  /* 0x0000002600267308 */ /* 0x000ff00000000800 */
[----:B------:R-:W3:Y:S01]  /*6d90*/  MUFU.EX2 R39, R39 ;  /* 0x0000002700277308 */ /* 0x000ee20000000800 */
[----:B-1----:R-:W-:-:S07]  /*6da0*/  FADD2 R30, R30.F32x2.HI_LO, R68.F32x2.HI_LO ;  /* 0x000000441e1e724b */ /* 0x002fce0000000000 */
[----:B------:R-:W-:Y:S08]  /*6db0*/  MUFU.EX2 R40, R40 ;  /* 0x0000002800287308 */ /* 0x000ff00000000800 */
[----:B------:R-:W1:Y:S01]  /*6dc0*/  MUFU.EX2 R41, R41 ;  /* 0x0000002900297308 */ /* 0x000e620000000800 */
[----:B---3--:R-:W-:-:S07]  /*6dd0*/  FADD2 R32, R32.F32x2.HI_LO, R38.F32x2.HI_LO ;  /* 0x000000262020724b */ /* 0x008fce0000000000 */
[----:B------:R-:W-:Y:S08]  /*6de0*/  MUFU.EX2 R74, R74 ;  /* 0x0000004a004a7308 */ /* 0x000ff00000000800 */
[----:B------:R-:W3:Y:S01]  /*6df0*/  MUFU.EX2 R75, R75 ;  /* 0x0000004b004b7308 */ /* 0x000ee20000000800 */
[----:B-1----:R-:W-:-:S07]  /*6e00*/  FADD2 R34, R34.F32x2.HI_LO, R40.F32x2.HI_LO ;  /* 0x000000282222724b */ /* 0x002fce0000000000 */
[----:B------:R-:W-:Y:S01]  /*6e10*/  MUFU.EX2 R44, R44 ;  /* 0x0000002c002c7308 */ /* 0x000fe20000000800 */
[----:B--2---:R-:W-:Y:S02]  /*6e20*/  F2FP.F16.F32.PACK_AB R4, R69, R68 ;  /* 0x000000444504723e */ /* 0x004fe400000000ff */
        /* <DEDUP_REMOVED lines=54> */
[----:B------:R-:W3:Y:S02]  /*7190*/  FENCE.VIEW.ASYNC.T ;  /* 0x00000000000073c6 */ /* 0x000ee40000000200 */
[----:B---3--:R5:W-:Y:S01]  /*71a0*/  SYNCS.ARRIVE.TRANS64.RED.ART0 RZ, [UR11], R163 ;  /* 0x000000a3ffff79a7 */ /* 0x008be2000850040b */
        /* <DEDUP_REMOVED lines=55> */
[----:B------:R-:W-:-:S04]  /*7520*/  FADD2 R32, R32.F32x2.HI_LO, R156.F32x2.HI_LO ;  /* 0x0000009c2020724b */ /* 0x000fc80000000000 */
[----:B------:R-:W-:Y:S02]  /*7530*/  FADD2 R30, R30.F32x2.HI_LO, R32.F32x2.HI_LO ;  /* 0x000000201e1e724b */ /* 0x000fe40000000000 */
[----:B------:R-:W-:Y:S08]  /*7540*/  MUFU.EX2 R160, R160 ;  /* 0x000000a000a07308 */ /* 0x000ff00000000800 */
[----:B------:R-:W2:Y:S01]  /*7550*/  MUFU.EX2 R161, R161 ;  /* 0x000000a100a17308 */ /* 0x000ea20000000800 */
[----:B-1----:R-:W-:Y:S01]  /*7560*/  F2FP.F16.F32.PACK_AB R18, R159, R158 ;  /* 0x0000009e9f12723e */ /* 0x002fe200000000ff */
[----:B------:R-:W-:Y:S01]  /*7570*/  FADD2 R34, R34.F32x2.HI_LO, R158.F32x2.HI_LO ;  /* 0x0000009e2222724b */ /* 0x000fe20000000000 */
[----:B--2---:R-:W-:Y:S01]  /*7580*/  F2FP.F16.F32.PACK_AB R19, R161, R160 ;  /* 0x000000a0a113723e */ /* 0x004fe200000000ff */
[----:B------:R-:W-:-:S03]  /*7590*/  FADD2 R102, R102.F32x2.HI_LO, R160.F32x2.HI_LO ;  /* 0x000000a06666724b */ /* 0x000fc60000000000 */
[----:B------:R5:W-:Y:S01]  /*75a0*/  STTM.x16 tmem[UR4], R4 ;  /* 0x00000004000079ed */ /* 0x000be20008240004 */
[----:B------:R-:W1:Y:S02]  /*75b0*/  FENCE.VIEW.ASYNC.T ;  /* 0x00000000000073c6 */ /* 0x000e640000000200 */
[----:B-1----:R-:W-:Y:S01]  /*75c0*/  NOP ;  /* 0x0000000000007918 */ /* 0x002fe20000000000 */
[----:B------:R5:W-:Y:S01]  /*75d0*/  @P0 SYNCS.ARRIVE.TRANS64.RED.ART0 RZ, [UR10], R163 ;  /* 0x000000a3ffff09a7 */ /* 0x000be2000850040a */
[----:B------:R-:W-:-:S04]  /*75e0*/  FADD2 R34, R34.F32x2.HI_LO, R102.F32x2.HI_LO ;  /* 0x000000662222724b */ /* 0x000fc80000000000 */
[----:B------:R-:W-:Y:S01]  /*75f0*/  FADD2 R30, R30.F32x2.HI_LO, R34.F32x2.HI_LO ;  /* 0x000000221e1e724b */ /* 0x000fe20000000000 */
[----:B------:R-:W1:Y:S02]  /*7600*/  SYNCS.PHASECHK.TRANS64.TRYWAIT P0, [UR7+0x128], R162 ;  /* 0x000128a2ff0075a7 */ /* 0x000e640008001107 */
[----:B-1---5:R-:W-:Y:S05]  /*7610*/  @!P0 BRA `(.L_x_68) ;  /* 0x0000004400388947 */ /* 0x022fea0003800000 */
.L_x_136:
[----:B------:R-:W-:Y:S01]  /*7620*/  FADD R162, R30, R31 ;  /* 0x0000001f1ea27221 */ /* 0x000fe20000000000 */
[----:B------:R-:W-:Y:S01]  /*7630*/  LOP3.LUT R140, R140, 0x1, RZ, 0x3c, !PT ;  /* 0x000000018c8c7812 */ /* 0x000fe200078e3cff */
[----:B------:R-:W-:Y:S06]  /*7640*/  BRA.U !UP0, `(.L_x_69) ;  /* 0x0000001d08e07547 */ /* 0x000fec000b800000 */
[----:B------:R-:W2:Y:S01]  /*7650*/  LDCU UR5, c[0x0][0x600] ;  /* 0x0000c000ff0577ac */ /* 0x000ea20008000800 */
[----:B------:R-:W-:Y:S01]  /*7660*/  UMOV UR8, URZ ;  /* 0x000000ff00087c82 */ /* 0x000fe20008000000 */
.L_x_72:
[----:B------:R-:W-:Y:S02]  /*7670*/  SHF.L.U32 R6, R140, 0x1f, RZ ;  /* 0x0000001f8c067819 */ /* 0x000fe400000006ff */
[----:B------:R-:W-:Y:S02]  /*7680*/  R2UR UR4, R139 ;  /* 0x000000008b0472ca */ /* 0x000fe400000e0000 */
[----:B------:R-:W3:Y:S02]  /*7690*/  SYNCS.PHASECHK.TRANS64.TRYWAIT P0, [UR7+0xf0], R6 ;  /* 0x0000f006ff0075a7 */ /* 0x000ee40008001107 */
[----:B---3--:R-:W-:Y:S11]  /*76a0*/  @!P0 BRA `(.L_x_70) ;  /* 0x0000004400308947 */ /* 0x008ff60003800000 */
.L_x_138:
[----:B------:R-:W3:Y:S01]  /*76b0*/  LDTM.x32 R100, tmem[UR4] ;  /* 0x00000004006479ee */ /* 0x000ee200082c0000 */
[----:B------:R-:W-:Y:S02]  /*76c0*/  R2UR UR4, R138 ;  /* 0x000000008a0472ca */ /* 0x000fe400000e0000 */
[----:B------:R-:W-:-:S11]  /*76d0*/  R2UR UR6, R142 ;  /* 0x000000008e0672ca */ /* 0x000fd600000e0000 */
[----:B------:R-:W4:Y:S01]  /*76e0*/  LDTM.x32 R68, tmem[UR4] ;  /* 0x00000004004479ee */ /* 0x000f2200082c0000 */
[----:B------:R-:W-:Y:S01]  /*76f0*/  R2UR UR4, R143 ;  /* 0x000000008f0472ca */ /* 0x000fe200000e0000 */
[----:B------:R-:W5:Y:S01]  /*7700*/  LDTM.x32 R36, tmem[UR6] ;  /* 0x00000006002479ee */ /* 0x000f6200082c0000 */
[----:B---3--:R-:W-:Y:S02]  /*7710*/  FMNMX3 R146, R166, R100, R101, !PT ;  /* 0x00000064a6927276 */ /* 0x008fe40007800065 */
[----:B------:R-:W-:Y:S02]  /*7720*/  FMNMX R145, R102, R103, !PT ;  /* 0x0000006766917209 */ /* 0x000fe40007800000 */
[----:B------:R-:W-:-:S07]  /*7730*/  FMNMX R144, R104, R105, !PT ;  /* 0x0000006968907209 */ /* 0x000fce0007800000 */
[----:B-1----:R-:W1:Y:S01]  /*7740*/  LDTM.x32 R4, tmem[UR4] ;  /* 0x00000004000479ee */ /* 0x002e6200082c0000 */
[----:B------:R-:W-:Y:S02]  /*7750*/  FMNMX R165, R106, R107, !PT ;  /* 0x0000006b6aa57209 */ /* 0x000fe40007800000 */
        /* <DEDUP_REMOVED lines=12> */
[----:B----4-:R-:W-:Y:S02]  /*7820*/  FMNMX3 R146, R146, R68, R69, !PT ;  /* 0x0000004492927276 */ /* 0x010fe40007800045 */
        /* <DEDUP_REMOVED lines=15> */
[----:B-----5:R-:W-:-:S02]  /*7920*/  FMNMX3 R146, R146, R36, R37, !PT ;  /* 0x0000002492927276 */ /* 0x020fc40007800025 */
        /* <DEDUP_REMOVED lines=15> */
[----:B-1----:R-:W-:Y:S02]  /*7a20*/  FMNMX3 R146, R146, R4, R5, !PT ;  /* 0x0000000492927276 */ /* 0x002fe40007800005 */
        /* <DEDUP_REMOVED lines=15> */
[----:B------:R-:W-:Y:S02]  /*7b20*/  FMNMX R145, R146, R145, !PT ;  /* 0x0000009192917209 */ /* 0x000fe40007800000 */
[----:B------:R-:W-:Y:S02]  /*7b30*/  R2UR UR4, R142 ;  /* 0x000000008e0472ca */ /* 0x000fe400000e0000 */
[----:B------:R-:W-:-:S04]  /*7b40*/  FMNMX3 R165, R145, R144, R165, !PT ;  /* 0x0000009091a57276 */ /* 0x000fc800078000a5 */
[----:B------:R-:W-:-:S04]  /*7b50*/  FSETP.NEU.AND P0, PT, R165, -INF , PT ;  /* 0xff800000a500780b */ /* 0x000fc80003f0d000 */
[----:B------:R-:W-:-:S05]  /*7b60*/  FSEL R164, R165, RZ, P0 ;  /* 0x000000ffa5a47208 */ /* 0x000fca0000000000 */
[----:B------:R-:W-:-:S04]  /*7b70*/  FADD R163, -R164, R166 ;  /* 0x000000a6a4a37221 */ /* 0x000fc80000000100 */
[----:B--2---:R-:W-:-:S05]  /*7b80*/  FMUL R163, R163, UR5 ;  /* 0x00000005a3a37c20 */ /* 0x004fca0008400000 */
[----:B------:R-:W-:Y:S02]  /*7b90*/  FSETP.GE.AND P0, PT, R163, -8, PT ;  /* 0xc1000000a300780b */ /* 0x000fe40003f06000 */
[----:B------:R-:W1:Y:S02]  /*7ba0*/  MUFU.EX2 R163, R163 ;  /* 0x000000a300a37308 */ /* 0x000e640000000800 */
[C---:B------:R-:W-:Y:S02]  /*7bb0*/  FSEL R164, R166.reuse, R164, P0 ;  /* 0x000000a4a6a47208 */ /* 0x040fe40000000000 */
[----:B------:R-:W-:Y:S01]  /*7bc0*/  FSEL R166, R166, R165, P0 ;  /* 0x000000a5a6a67208 */ /* 0x000fe20000000000 */
[----:B------:R-:W-:Y:S02]  /*7bd0*/  IMAD.U32 R165, R141, -0x80000000, RZ ;  /* 0x800000008da57824 */ /* 0x000fe400078e00ff */
[----:B------:R-:W-:-:S04]  /*7be0*/  FFMA R164, -R164, UR5, RZ ;  /* 0x00000005a4a47c23 */ /* 0x000fc800080001ff */
[--C-:B------:R-:W-:Y:S02]  /*7bf0*/  FFMA2 R100, R100.F32x2.HI_LO, UR5.F32, R164.reuse.F32 ;  /* 0x0000000564647c49 */ /* 0x100fe400092000a4 */
[--C-:B------:R-:W-:Y:S02]  /*7c00*/  FFMA2 R102, R102.F32x2.HI_LO, UR5.F32, R164.reuse.F32 ;  /* 0x0000000566667c49 */ /* 0x100fe400092000a4 */
[--C-:B------:R-:W-:Y:S02]  /*7c10*/  FFMA2 R104, R104.F32x2.HI_LO, UR5.F32, R164.reuse.F32 ;  /* 0x0000000568687c49 */ /* 0x100fe400092000a4 */
[--C-:B------:R-:W-:Y:S01]  /*7c20*/  FFMA2 R106, R106.F32x2.HI_LO, UR5.F32, R164.reuse.F32 ;  /* 0x000000056a6a7c49 */ /* 0x100fe200092000a4 */
[----:B------:R-:W-:Y:S01]  /*7c30*/  MUFU.EX2 R100, R100 ;  /* 0x0000006400647308 */ /* 0x000fe20000000800 */
[--C-:B------:R-:W-:Y:S01]  /*7c40*/  FFMA2 R108, R108.F32x2.HI_LO, UR5.F32, R164.reuse.F32 ;  /* 0x000000056c6c7c49 */ /* 0x100fe200092000a4 */
[----:B-1----:R-:W-:Y:S01]  /*7c50*/  FSEL R163, R163, 1, !P0 ;  /* 0x3f800000a3a37808 */ /* 0x002fe20004000000 */
[--C-:B------:R-:W-:Y:S01]  /*7c60*/  FFMA2 R110, R110.F32x2.HI_LO, UR5.F32, R164.reuse.F32 ;  /* 0x000000056e6e7c49 */ /* 0x100fe200092000a4 */
[----:B------:R-:W-:Y:S01]  /*7c70*/  ELECT P0, URZ, PT ;  /* 0x0000000000ff782f */ /* 0x000fe20003800000 */
[----:B------:R-:W-:-:S02]  /*7c80*/  FFMA2 R112, R112.F32x2.HI_LO, UR5.F32, R164.F32 ;  /* 0x0000000570707c49 */ /* 0x000fc400092000a4 */
[--C-:B------:R-:W-:Y:S01]  /*7c90*/  FFMA2 R114, R114.F32x2.HI_LO, UR5.F32, R164.reuse.F32 ;  /* 0x0000000572727c49 */ /* 0x100fe200092000a4 */
[----:B------:R-:W-:Y:S01]  /*7ca0*/  MUFU.EX2 R101, R101 ;  /* 0x0000006500657308 */ /* 0x000fe20000000800 */
[--C-:B------:R-:W-:Y:S02]  /*7cb0*/  FFMA2 R116, R116.F32x2.HI_LO, UR5.F32, R164.reuse.F32 ;  /* 0x0000000574747c49 */ /* 0x100fe400092000a4 */
[--C-:B------:R-:W-:Y:S02]  /*7cc0*/  FFMA2 R118, R118.F32x2.HI_LO, UR5.F32, R164.reuse.F32 ;  /* 0x0000000576767c49 */ /* 0x100fe400092000a4 */
[--C-:B------:R-:W-:Y:S02]  /*7cd0*/  FFMA2 R120, R120.F32x2.HI_LO, UR5.F32, R164.reuse.F32 ;  /* 0x0000000578787c49 */ /* 0x100fe400092000a4 */
        /* <DEDUP_REMOVED lines=11> */
[----:B------:R-:W-:Y:S01]  /*7d90*/  MUFU.EX2 R104, R104 ;  /* 0x0000006800687308 */ /* 0x000fe20000000800 */
[--C-:B------:R-:W-:Y:S02]  /*7da0*/  FFMA2 R62, R12.F32x2.HI_LO, UR5.F32, R164.reuse.F32 ;  /* 0x000000050c3e7c49 */ /* 0x100fe400092000a4 */
[----:B------:R-:W-:Y:S02]  /*7db0*/  IMAD.SHL.U32 R12, R132, 0x4, RZ ;  /* 0x00000004840c7824 */ /* 0x000fe400078e00ff */
[--C-:B------:R-:W-:Y:S02]  /*7dc0*/  FFMA2 R80, R80.F32x2.HI_LO, UR5.F32, R164.reuse.F32 ;  /* 0x0000000550507c49 */ /* 0x100fe400092000a4 */
[--C-:B------:R-:W-:Y:S01]  /*7dd0*/  FFMA2 R148, R56.F32x2.HI_LO, UR5.F32, R164.reuse.F32 ;  /* 0x0000000538947c49 */ /* 0x100fe200092000a4 */
[----:B------:R-:W-:Y:S01]  /*7de0*/  LOP3.LUT R12, R12, 0x1fc, RZ, 0xc0, !PT ;  /* 0x000001fc0c0c7812 */ /* 0x000fe200078ec0ff */
[----:B------:R-:W1:Y:S01]  /*7df0*/  MUFU.EX2 R105, R105 ;  /* 0x0000006900697308 */ /* 0x000e620000000800 */
[--C-:B------:R-:W-:Y:S01]  /*7e00*/  FFMA2 R150, R58.F32x2.HI_LO, UR5.F32, R164.reuse.F32 ;  /* 0x000000053a967c49 */ /* 0x100fe200092000a4 */
[----:B------:R-:W-:Y:S01]  /*7e10*/  FMNMX R80, R80, -127, !PT ;  /* 0xc2fe000050507809 */ /* 0x000fe20007800000 */
[--C-:B------:R-:W-:Y:S01]  /*7e20*/  FFMA2 R152, R60.F32x2.HI_LO, UR5.F32, R164.reuse.F32 ;  /* 0x000000053c987c49 */ /* 0x100fe200092000a4 */
[----:B------:R2:W-:Y:S01]  /*7e30*/  STS [R12+UR7+0x16c], R163 ;  /* 0x00016ca30c007988 */ /* 0x0005e20008000807 */
[--C-:B------:R-:W-:Y:S01]  /*7e40*/  FFMA2 R158, R64.F32x2.HI_LO, UR5.F32, R164.reuse.F32 ;  /* 0x00000005409e7c49 */ /* 0x100fe200092000a4 */
[----:B------:R-:W-:Y:S01]  /*7e50*/  FMNMX R81, R81, -127, !PT ;  /* 0xc2fe000051517809 */ /* 0x000fe20007800000 */
[--C-:B------:R-:W-:Y:S01]  /*7e60*/  FFMA2 R160, R66.F32x2.HI_LO, UR5.F32, R164.reuse.F32 ;  /* 0x0000000542a07c49 */ /* 0x100fe200092000a4 */
[----:B------:R-:W-:Y:S01]  /*7e70*/  MUFU.EX2 R106, R106 ;  /* 0x0000006a006a7308 */ /* 0x000fe20000000800 */
        /* <DEDUP_REMOVED lines=11> */
[--C-:B------:R-:W-:Y:S02]  /*7f30*/  FFMA2 R74, R74.F32x2.HI_LO, UR5.F32, R164.reuse.F32 ;  /* 0x000000054a4a7c49 */ /* 0x100fe400092000a4 */
        /* <DEDUP_REMOVED lines=13> */
[----:B------:R-:W3:Y:S01]  /*8010*/  MUFU.EX2 R111, R111 ;  /* 0x0000006f006f7308 */ /* 0x000ee20000000800 */
        /* <DEDUP_REMOVED lines=10> */
[----:B---3--:R-:W-:Y:S01]  /*80c0*/  F2FP.F16.F32.PACK_AB R9, R111, R110 ;  /* 0x0000006e6f09723e */ /* 0x008fe200000000ff */
[--C-:B------:R-:W-:Y:S01]  /*80d0*/  FFMA2 R20, R20.F32x2.HI_LO, UR5.F32, R164.reuse.F32 ;  /* 0x0000000514147c49 */ /* 0x100fe200092000a4 */
[----:B------:R-:W-:Y:S01]  /*80e0*/  FMNMX R48, R48, -127, !PT ;  /* 0xc2fe000030307809 */ /* 0x000fe20007800000 */
[--C-:B------:R-:W-:Y:S01]  /*80f0*/  FFMA2 R22, R22.F32x2.HI_LO, UR5.F32, R164.reuse.F32 ;  /* 0x0000000516167c49 */ /* 0x100fe200092000a4 */
[----:B------:R-:W-:Y:S01]  /*8100*/  FMNMX R49, R49, -127, !PT ;  /* 0xc2fe000031317809 */ /* 0x000fe20007800000 */
[----:B------:R-:W-:-:S02]  /*8110*/  FFMA2 R24, R24.F32x2.HI_LO, UR5.F32, R164.F32 ;  /* 0x0000000518187c49 */ /* 0x000fc400092000a4 */
[----:B------:R-:W-:Y:S01]  /*8120*/  MUFU.EX2 R114, R114 ;  /* 0x0000007200727308 */ /* 0x000fe20000000800 */
[--C-:B------:R-:W-:Y:S02]  /*8130*/  FFMA2 R26, R26.F32x2.HI_LO, UR5.F32, R164.reuse.F32 ;  /* 0x000000051a1a7c49 */ /* 0x100fe400092000a4 */
[--C-:B------:R-:W-:Y:S02]  /*8140*/  FFMA2 R28, R28.F32x2.HI_LO, UR5.F32, R164.reuse.F32 ;  /* 0x000000051c1c7c49 */ /* 0x100fe400092000a4 */
[--C-:B------:R-:W-:Y:S02]  /*8150*/  FFMA2 R30, R30.F32x2.HI_LO, UR5.F32, R164.reuse.F32 ;  /* 0x000000051e1e7c49 */ /* 0x100fe400092000a4 */
[--C-:B------:R-:W-:Y:S01]  /*8160*/  FFMA2 R32, R32.F32x2.HI_LO, UR5.F32, R164.reuse.F32 ;  /* 0x0000000520207c49 */ /* 0x100fe200092000a4 */
[----:B------:R-:W3:Y:S01]  /*8170*/  MUFU.EX2 R115, R115 ;  /* 0x0000007300737308 */ /* 0x000ee20000000800 */
[----:B-1----:R-:W-:Y:S01]  /*8180*/  F2FP.F16.F32.PACK_AB R10, R113, R112 ;  /* 0x00000070710a723e */ /* 0x002fe200000000ff */
[----:B------:R-:W-:-:S06]  /*8190*/  FFMA2 R34, R34.F32x2.HI_LO, UR5.F32, R164.F32 ;  /* 0x0000000522227c49 */ /* 0x000fcc00092000a4 */
[----:B------:R-:W-:Y:S08]  /*81a0*/  MUFU.EX2 R116, R116 ;  /* 0x0000007400747308 */ /* 0x000ff00000000800 */
[----:B------:R-:W2:Y:S01]  /*81b0*/  MUFU.EX2 R117, R117 ;  /* 0x0000007500757308 */ /* 0x000ea20000000800 */
[----:B---3--:R-:W-:-:S07]  /*81c0*/  F2FP.F16.F32.PACK_AB R11, R115, R114 ;  /* 0x00000072730b723e */ /* 0x008fce00000000ff */
[----:B------:R-:W-:Y:S08]  /*81d0*/  MUFU.EX2 R118, R118 ;  /* 0x0000007600767308 */ /* 0x000ff00000000800 */
[----:B------:R-:W1:Y:S01]  /*81e0*/  MUFU.EX2 R119, R119 ;  /* 0x0000007700777308 */ /* 0x000e620000000800 */
[----:B--2---:R-:W-:-:S07]  /*81f0*/  F2FP.F16.F32.PACK_AB R12, R117, R116 ;  /* 0x00000074750c723e */ /* 0x004fce00000000ff */
[----:B------:R-:W-:Y:S08]  /*8200*/  MUFU.EX2 R120, R120 ;  /* 0x0000007800787308 */ /* 0x000ff00000000800 */
[----:B------:R-:W2:Y:S01]  /*8210*/  MUFU.EX2 R121, R121 ;  /* 0x0000007900797308 */ /* 0x000ea20000000800 */
[----:B-1----:R-:W-:-:S07]  /*8220*/  F2FP.F16.F32.PACK_AB R13, R119, R118 ;  /* 0x00000076770d723e */ /* 0x002fce00000000ff */
[----:B------:R-:W-:Y:S08]  /*8230*/  MUFU.EX2 R122, R122 ;  /* 0x0000007a007a7308 */ /* 0x000ff00000000800 */
[----:B------:R-:W1:Y:S01]  /*8240*/  MUFU.EX2 R123, R123 ;  /* 0x0000007b007b7308 */ /* 0x000e620000000800 */
[----:B--2---:R-:W-:-:S07]  /*8250*/  F2FP.F16.F32.PACK_AB R14, R121, R120 ;  /* 0x00000078790e723e */ /* 0x004fce00000000ff */
[----:B------:R-:W-:Y:S08]  /*8260*/  MUFU.EX2 R68, R146 ;  /* 0x0000009200447308 */ /* 0x000ff00000000800 */
[----:B------:R2:W3:Y:S01]  /*8270*/  MUFU.EX2 R69, R147 ;  /* 0x0000009300457308 */ /* 0x0004e20000000800 */
[----:B-1----:R-:W-:-:S07]  /*8280*/  F2FP.F16.F32.PACK_AB R15, R123, R122 ;  /* 0x0000007a7b0f723e */ /* 0x002fce00000000ff */
[----:B------:R-:W-:Y:S08]  /*8290*/  MUFU.EX2 R36, R126 ;  /* 0x0000007e00247308 */ /* 0x000ff00000000800 */
[----:B------:R1:W4:Y:S01]  /*82a0*/  MUFU.EX2 R37, R127 ;  /* 0x0000007f00257308 */ /* 0x0003220000000800 */
[--C-:B--2---:R-:W-:Y:S01]  /*82b0*/  FFMA2 R146, R54.F32x2.HI_LO, UR5.F32, R164.reuse.F32 ;  /* 0x0000000536927c49 */ /* 0x104fe200092000a4 */
[----:B---3--:R-:W-:Y:S01]  /*82c0*/  F2FP.F16.F32.PACK_AB R16, R69, R68 ;  /* 0x000000444510723e */ /* 0x008fe200000000ff */
[----:B------:R-:W-:Y:S01]  /*82d0*/  FFMA2 R54, R4.F32x2.HI_LO, UR5.F32, R164.F32 ;  /* 0x0000000504367c49 */ /* 0x000fe200092000a4 */
[----:B------:R-:W-:-:S02]  /*82e0*/  F2FP.F16.F32.PACK_AB R4, R101, R100 ;  /* 0x000000646504723e */ /* 0x000fc400000000ff */
[----:B------:R-:W-:Y:S02]  /*82f0*/  F2FP.F16.F32.PACK_AB R5, R103, R102 ;  /* 0x000000666705723e */ /* 0x000fe400000000ff */
[----:B------:R-:W-:Y:S08]  /*8300*/  MUFU.EX2 R128, R128 ;  /* 0x0000008000807308 */ /* 0x000ff00000000800 */
[----:B------:R-:W2:Y:S01]  /*8310*/  MUFU.EX2 R129, R129 ;  /* 0x0000008100817308 */ /* 0x000ea20000000800 */
[----:B-1----:R-:W-:Y:S01]  /*8320*/  FFMA2 R126, R18.F32x2.HI_LO, UR5.F32, R164.F32 ;  /* 0x00000005127e7c49 */ /* 0x002fe200092000a4 */
[----:B----4-:R-:W-:Y:S01]  /*8330*/  F2FP.F16.F32.PACK_AB R17, R37, R36 ;  /* 0x000000242511723e */ /* 0x010fe200000000ff */
[----:B------:R-:W-:-:S05]  /*8340*/  IMAD.MOV.U32 R164, RZ, RZ, 0x3d9df09d ;  /* 0x3d9df09dffa47424 */ /* 0x000fca00078e00ff */
[----:B------:R-:W-:Y:S08]  /*8350*/  MUFU.EX2 R130, R130 ;  /* 0x0000008200827308 */ /* 0x000ff00000000800 */
[----:B------:R-:W1:Y:S01]  /*8360*/  MUFU.EX2 R131, R131 ;  /* 0x0000008300837308 */ /* 0x000e620000000800 */
[----:B--2---:R-:W-:-:S07]  /*8370*/  F2FP.F16.F32.PACK_AB R18, R129, R128 ;  /* 0x000000808112723e */ /* 0x004fce00000000ff */
[----:B------:R-:W-:Y:S08]  /*8380*/  MUFU.EX2 R124, R124 ;  /* 0x0000007c007c7308 */ /* 0x000ff00000000800 */
[----:B------:R-:W2:Y:S01]  /*8390*/  MUFU.EX2 R125, R125 ;  /* 0x0000007d007d7308 */ /* 0x000ea20000000800 */
[----:B-1----:R-:W-:Y:S01]  /*83a0*/  F2FP.F16.F32.PACK_AB R19, R131, R130 ;  /* 0x000000828313723e */ /* 0x002fe200000000ff */
[----:B------:R1:W-:Y:S06]  /*83b0*/  BAR.ARV R133, 0x40 ;  /* 0x000100850000751d */ /* 0x0003ec0000002000 */
[----:B------:R-:W-:Y:S01]  /*83c0*/  MUFU.EX2 R70, R70 ;  /* 0x0000004600467308 */ /* 0x000fe20000000800 */
[----:B------:R3:W-:Y:S01]  /*83d0*/  STTM.x16 tmem[UR4], R4 ;  /* 0x00000004000079ed */ /* 0x0007e20008240004 */
[----:B------:R-:W-:-:S06]  /*83e0*/  R2UR UR4, R154 ;  /* 0x000000009a0472ca */ /* 0x000fcc00000e0000 */
[----:B------:R-:W4:Y:S08]  /*83f0*/  MUFU.EX2 R71, R71 ;  /* 0x0000004700477308 */ /* 0x000f300000000800 */
[----:B------:R-:W-:Y:S08]  /*8400*/  MUFU.EX2 R72, R72 ;  /* 0x0000004800487308 */ /* 0x000ff00000000800 */
[----:B------:R-:W5:Y:S08]  /*8410*/  MUFU.EX2 R73, R73 ;  /* 0x0000004900497308 */ /* 0x000f700000000800 */
[----:B------:R-:W-:Y:S08]  /*8420*/  MUFU.EX2 R74, R74 ;  /* 0x0000004a004a7308 */ /* 0x000ff00000000800 */
[----:B------:R-:W1:Y:S08]  /*8430*/  MUFU.EX2 R75, R75 ;  /* 0x0000004b004b7308 */ /* 0x000e700000000800 */
[----:B------:R-:W-:Y:S01]  /*8440*/  MUFU.EX2 R76, R76 ;  /* 0x0000004c004c7308 */ /* 0x000fe20000000800 */
[----:B---3--:R-:W-:Y:S01]  /*8450*/  FADD2.RM R4, R80.F32x2.HI_LO, 12582912 ;  /* 0x4b4000005004744b */ /* 0x008fe20000204000 */
[----:B------:R-:W-:-:S06]  /*8460*/  FMNMX R6, R82, -127, !PT ;  /* 0xc2fe000052067809 */ /* 0x000fcc0007800000 */
[----:B------:R-:W-:Y:S01]  /*8470*/  MUFU.EX2 R77, R77 ;  /* 0x0000004d004d7308 */ /* 0x000fe20000000800 */
[----:B------:R-:W-:Y:S01]  /*8480*/  FMNMX R7, R83, -127, !PT ;  /* 0xc2fe000053077809 */ /* 0x000fe20007800000 */
[----:B------:R-:W-:Y:S01]  /*8490*/  FADD2 R82, R4.F32x2.HI_LO, -12582912 ;  /* 0xcb4000000452744b */ /* 0x000fe20000200000 */
[----:B------:R-:W-:Y:S02]  /*84a0*/  FMNMX R10, R96, -127, !PT ;  /* 0xc2fe0000600a7809 */ /* 0x000fe40007800000 */
[----:B------:R-:W-:Y:S01]  /*84b0*/  FMNMX R11, R97, -127, !PT ;  /* 0xc2fe0000610b7809 */ /* 0x000fe20007800000 */
[----:B------:R-:W-:Y:S02]  /*84c0*/  FADD2 R82, R80.F32x2.HI_LO, -R82.F32x2.HI_LO ;  /* 0x800000525052724b */ /* 0x000fe40000000000 */
[----:B------:R-:W-:Y:S01]  /*84d0*/  FADD2.RM R80, R6.F32x2.HI_LO, 12582912 ;  /* 0x4b4000000650744b */ /* 0x000fe20000204000 */
[----:B------:R-:W-:Y:S01]  /*84e0*/  MUFU.EX2 R78, R78 ;  /* 0x0000004e004e7308 */ /* 0x000fe20000000800 */
[----:B------:R-:W-:-:S02]  /*84f0*/  FADD2.RM R96, R10.F32x2.HI_LO, 12582912 ;  /* 0x4b4000000a60744b */ /* 0x000fc40000204000 */
[----:B------:R-:W-:-:S04]  /*8500*/  FADD2 R8, R80.F32x2.HI_LO, -12582912 ;  /* 0xcb4000005008744b */ /* 0x000fc80000200000 */
[----:B------:R-:W-:Y:S01]  /*8510*/  FADD2 R6, R6.F32x2.HI_LO, -R8.F32x2.HI_LO ;  /* 0x800000080606724b */ /* 0x000fe20000000000 */
[----:B------:R-:W-:Y:S01]  /*8520*/  MUFU.EX2 R79, R79 ;  /* 0x0000004f004f7308 */ /* 0x000fe20000000800 */
[----:B------:R-:W-:-:S04]  /*8530*/  FFMA2 R8, R82.F32x2.HI_LO, R164.F32, 0.22756439447402954102 ;  /* 0x3e6906a452087449 */ /* 0x000fc800012000a4 */
[----:B------:R-:W-:-:S03]  /*8540*/  FFMA2 R8, R8.F32x2.HI_LO, R82.F32x2.HI_LO, 0.69514614343643188477 ;  /* 0x3f31f51908087449 */ /* 0x000fc60000200052 */
[----:B------:R-:W-:Y:S01]  /*8550*/  MUFU.EX2 R144, R144 ;  /* 0x0000009000907308 */ /* 0x000fe20000000800 */
[----:B------:R-:W-:Y:S02]  /*8560*/  FFMA2 R82, R8.F32x2.HI_LO, R82.F32x2.HI_LO, 1 ;  /* 0x3f80000008527449 */ /* 0x000fe40000200052 */
[----:B------:R-:W-:Y:S02]  /*8570*/  FFMA2 R8, R6.F32x2.HI_LO, R164.F32, 0.22756439447402954102 ;  /* 0x3e6906a406087449 */ /* 0x000fe400012000a4 */
[----:B------:R-:W-:Y:S01]  /*8580*/  IMAD R82, R4, 0x800000, R82 ;  /* 0x0080000004527824 */ /* 0x000fe200078e0252 */
[----:B--2---:R-:W-:Y:S01]  /*8590*/  F2FP.F16.F32.PACK_AB R4, R125, R124 ;  /* 0x0000007c7d04723e */ /* 0x004fe200000000ff */
[----:B------:R-:W-:Y:S01]  /*85a0*/  FFMA2 R8, R8.F32x2.HI_LO, R6.F32x2.HI_LO, 0.69514614343643188477 ;  /* 0x3f31f51908087449 */ /* 0x000fe20000200006 */
[----:B------:R-:W2:Y:S01]  /*85b0*/  MUFU.EX2 R145, R145 ;  /* 0x0000009100917308 */ /* 0x000ea20000000800 */
[----:B------:R-:W-:Y:S01]  /*85c0*/  IMAD R83, R5, 0x800000, R83 ;  /* 0x0080000005537824 */ /* 0x000fe200078e0253 */
[----:B----4-:R-:W-:Y:S01]  /*85d0*/  F2FP.F16.F32.PACK_AB R5, R71, R70 ;  /* 0x000000464705723e */ /* 0x010fe200000000ff */
[----:B------:R-:W-:-:S02]  /*85e0*/  FFMA2 R6, R8.F32x2.HI_LO, R6.F32x2.HI_LO, 1 ;  /* 0x3f80000008067449 */ /* 0x000fc40000200006 */
[----:B------:R-:W-:Y:S02]  /*85f0*/  FADD2 R8, R96.F32x2.HI_LO, -12582912 ;  /* 0xcb4000006008744b */ /* 0x000fe40000200000 */
[----:B------:R-:W-:Y:S01]  /*8600*/  IMAD R80, R80, 0x800000, R6 ;  /* 0x0080000050507824 */ /* 0x000fe200078e0206 */
[----:B------:R-:W-:Y:S01]  /*8610*/  MUFU.EX2 R86, R86 ;  /* 0x0000005600567308 */ /* 0x000fe20000000800 */
[----:B------:R-:W-:Y:S01]  /*8620*/  FADD2 R10, R10.F32x2.HI_LO, -R8.F32x2.HI_LO ;  /* 0x800000080a0a724b */ /* 0x000fe20000000000 */
[----:B------:R-:W-:Y:S01]  /*8630*/  FMNMX R8, R98, -127, !PT ;  /* 0xc2fe000062087809 */ /* 0x000fe20007800000 */
[----:B------:R-:W-:Y:S01]  /*8640*/  IMAD R81, R81, 0x800000, R7 ;  /* 0x0080000051517824 */ /* 0x000fe200078e0207 */
[----:B------:R-:W-:Y:S02]  /*8650*/  FMNMX R9, R99, -127, !PT ;  /* 0xc2fe000063097809 */ /* 0x000fe40007800000 */
[----:B-----5:R-:W-:Y:S02]  /*8660*/  F2FP.F16.F32.PACK_AB R6, R73, R72 ;  /* 0x000000484906723e */ /* 0x020fe400000000ff */
[----:B------:R-:W3:Y:S01]  /*8670*/  MUFU.EX2 R87, R87 ;  /* 0x0000005700577308 */ /* 0x000ee20000000800 */
[----:B------:R-:W-:Y:S01]  /*8680*/  FADD2.RM R98, R8.F32x2.HI_LO, 12582912 ;  /* 0x4b4000000862744b */ /* 0x000fe20000204000 */
[----:B-1----:R-:W-:-:S03]  /*8690*/  F2FP.F16.F32.PACK_AB R7, R75, R74 ;  /* 0x0000004a4b07723e */ /* 0x002fc600000000ff */
[----:B------:R-:W-:-:S03]  /*86a0*/  FADD2 R12, R98.F32x2.HI_LO, -12582912 ;  /* 0xcb400000620c744b */ /* 0x000fc60000200000 */
[----:B------:R-:W-:Y:S01]  /*86b0*/  MUFU.EX2 R88, R88 ;  /* 0x0000005800587308 */ /* 0x000fe20000000800 */
[----:B------:R-:W-:Y:S02]  /*86c0*/  FADD2 R8, R8.F32x2.HI_LO, -R12.F32x2.HI_LO ;  /* 0x8000000c0808724b */ /* 0x000fe40000000000 */
[----:B------:R-:W-:-:S04]  /*86d0*/  FFMA2 R12, R10.F32x2.HI_LO, R164.F32, 0.22756439447402954102 ;  /* 0x3e6906a40a0c7449 */ /* 0x000fc800012000a4 */
[-C--:B------:R-:W-:Y:S01]  /*86e0*/  FFMA2 R12, R12.F32x2.HI_LO, R10.reuse.F32x2.HI_LO, 0.69514614343643188477 ;  /* 0x3f31f5190c0c7449 */ /* 0x080fe2000020000a */
[----:B------:R-:W1:Y:S03]  /*86f0*/  MUFU.EX2 R89, R89 ;  /* 0x0000005900597308 */ /* 0x000e660000000800 */
[----:B------:R-:W-:Y:S02]  /*8700*/  FFMA2 R10, R12.F32x2.HI_LO, R10.F32x2.HI_LO, 1 ;  /* 0x3f8000000c0a7449 */ /* 0x000fe4000020000a */
[----:B------:R-:W-:Y:S02]  /*8710*/  FFMA2 R12, R8.F32x2.HI_LO, R164.F32, 0.22756439447402954102 ;  /* 0x3e6906a4080c7449 */ /* 0x000fe400012000a4 */
[----:B------:R-:W-:Y:S01]  /*8720*/  IMAD R96, R96, 0x800000, R10 ;  /* 0x0080000060607824 */ /* 0x000fe200078e020a */
[----:B------:R-:W-:Y:S01]  /*8730*/  MUFU.EX2 R90, R90 ;  /* 0x0000005a005a7308 */ /* 0x000fe20000000800 */
[----:B------:R-:W-:-:S02]  /*8740*/  FFMA2 R12, R12.F32x2.HI_LO, R8.F32x2.HI_LO, 0.69514614343643188477 ;  /* 0x3f31f5190c0c7449 */ /* 0x000fc40000200008 */
[----:B------:R-:W-:Y:S01]  /*8750*/  IMAD R97, R97, 0x800000, R11 ;  /* 0x0080000061617824 */ /* 0x000fe200078e020b */
[----:B------:R-:W-:Y:S01]  /*8760*/  F2FP.F16.F32.PACK_AB R10, R83, R82 ;  /* 0x00000052530a723e */ /* 0x000fe200000000ff */
[----:B------:R-:W-:Y:S01]  /*8770*/  FFMA2 R8, R12.F32x2.HI_LO, R8.F32x2.HI_LO, 1 ;  /* 0x3f8000000c087449 */ /* 0x000fe20000200008 */
[----:B--2---:R-:W-:Y:S02]  /*8780*/  F2FP.F16.F32.PACK_AB R12, R145, R144 ;  /* 0x00000090910c723e */ /* 0x004fe400000000ff */
[----:B------:R-:W2:Y:S01]  /*8790*/  MUFU.EX2 R91, R91 ;  /* 0x0000005b005b7308 */ /* 0x000ea20000000800 */
[----:B------:R-:W-:Y:S01]  /*87a0*/  IMAD R98, R98, 0x800000, R8 ;  /* 0x0080000062627824 */ /* 0x000fe200078e0208 */
[----:B------:R-:W-:Y:S01]  /*87b0*/  F2FP.F16.F32.PACK_AB R8, R77, R76 ;  /* 0x0000004c4d08723e */ /* 0x000fe200000000ff */
[----:B------:R-:W-:Y:S01]  /*87c0*/  IMAD R99, R99, 0x800000, R9 ;  /* 0x0080000063637824 */ /* 0x000fe200078e0209 */
[----:B------:R-:W-:Y:S02]  /*87d0*/  F2FP.F16.F32.PACK_AB R9, R79, R78 ;  /* 0x0000004e4f09723e */ /* 0x000fe400000000ff */
[----:B---3--:R-:W-:-:S02]  /*87e0*/  F2FP.F16.F32.PACK_AB R13, R87, R86 ;  /* 0x00000056570d723e */ /* 0x008fc400000000ff */
[----:B------:R-:W-:Y:S01]  /*87f0*/  MUFU.EX2 R92, R92 ;  /* 0x0000005c005c7308 */ /* 0x000fe20000000800 */
[----:B-1----:R-:W-:Y:S02]  /*8800*/  F2FP.F16.F32.PACK_AB R14, R89, R88 ;  /* 0x00000058590e723e */ /* 0x002fe400000000ff */
[----:B------:R-:W-:Y:S02]  /*8810*/  F2FP.F16.F32.PACK_AB R11, R81, R80 ;  /* 0x00000050510b723e */ /* 0x000fe400000000ff */
[----:B------:R-:W-:Y:S02]  /*8820*/  F2FP.F16.F32.PACK_AB R18, R97, R96 ;  /* 0x000000606112723e */ /* 0x000fe400000000ff */
[----:B------:R-:W-:Y:S01]  /*8830*/  F2FP.F16.F32.PACK_AB R19, R99, R98 ;  /* 0x000000626313723e */ /* 0x000fe200000000ff */
[----:B------:R-:W1:Y:S01]  /*8840*/  MUFU.EX2 R93, R93 ;  /* 0x0000005d005d7308 */ /* 0x000e620000000800 */
[----:B--2---:R-:W-:-:S07]  /*8850*/  F2FP.F16.F32.PACK_AB R15, R91, R90 ;  /* 0x0000005a5b0f723e */ /* 0x004fce00000000ff */
[----:B------:R-:W-:Y:S08]  /*8860*/  MUFU.EX2 R94, R94 ;  /* 0x0000005e005e7308 */ /* 0x000ff00000000800 */
[----:B------:R-:W2:Y:S01]  /*8870*/  MUFU.EX2 R95, R95 ;  /* 0x0000005f005f7308 */ /* 0x000ea20000000800 */
[----:B-1----:R-:W-:-:S07]  /*8880*/  F2FP.F16.F32.PACK_AB R16, R93, R92 ;  /* 0x0000005c5d10723e */ /* 0x002fce00000000ff */
[----:B------:R-:W-:Y:S08]  /*8890*/  MUFU.EX2 R84, R84 ;  /* 0x0000005400547308 */ /* 0x000ff00000000800 */
[----:B------:R-:W1:Y:S01]  /*88a0*/  MUFU.EX2 R85, R85 ;  /* 0x0000005500557308 */ /* 0x000e620000000800 */
[----:B--2---:R-:W-:-:S04]  /*88b0*/  F2FP.F16.F32.PACK_AB R17, R95, R94 ;  /* 0x0000005e5f11723e */ /* 0x004fc800000000ff */
[----:B------:R2:W-:Y:S01]  /*88c0*/  STTM.x16 tmem[UR4], R4 ;  /* 0x00000004000079ed */ /* 0x0005e20008240004 */
[----:B------:R-:W-:Y:S02]  /*88d0*/  R2UR UR4, R143 ;  /* 0x000000008f0472ca */ /* 0x000fe400000e0000 */
[----:B------:R-:W-:Y:S08]  /*88e0*/  MUFU.EX2 R38, R38 ;  /* 0x0000002600267308 */ /* 0x000ff00000000800 */
[----:B------:R-:W3:Y:S08]  /*88f0*/  MUFU.EX2 R39, R39 ;  /* 0x0000002700277308 */ /* 0x000ef00000000800 */
[----:B------:R-:W-:Y:S08]  /*8900*/  MUFU.EX2 R40, R40 ;  /* 0x0000002800287308 */ /* 0x000ff00000000800 */
[----:B------:R-:W4:Y:S08]  /*8910*/  MUFU.EX2 R41, R41 ;  /* 0x0000002900297308 */ /* 0x000f300000000800 */
[----:B------:R-:W-:Y:S08]  /*8920*/  MUFU.EX2 R42, R42 ;  /* 0x0000002a002a7308 */ /* 0x000ff00000000800 */
[----:B------:R-:W5:Y:S08]  /*8930*/  MUFU.EX2 R43, R43 ;  /* 0x0000002b002b7308 */ /* 0x000f700000000800 */
[----:B------:R-:W-:Y:S01]  /*8940*/  MUFU.EX2 R44, R44 ;  /* 0x0000002c002c7308 */ /* 0x000fe20000000800 */
[----:B--2---:R-:W-:Y:S01]  /*8950*/  FADD2.RM R4, R48.F32x2.HI_LO, 12582912 ;  /* 0x4b4000003004744b */ /* 0x004fe20000204000 */
[----:B------:R-:W-:-:S02]  /*8960*/  FMNMX R6, R50, -127, !PT ;  /* 0xc2fe000032067809 */ /* 0x000fc40007800000 */
[----:B------:R-:W-:Y:S01]  /*8970*/  FMNMX R7, R51, -127, !PT ;  /* 0xc2fe000033077809 */ /* 0x000fe20007800000 */
[----:B------:R-:W-:Y:S01]  /*8980*/  FADD2 R50, R4.F32x2.HI_LO, -12582912 ;  /* 0xcb4000000432744b */ /* 0x000fe20000200000 */
[----:B------:R-:W-:Y:S02]  /*8990*/  FMNMX R10, R158, -127, !PT ;  /* 0xc2fe00009e0a7809 */ /* 0x000fe40007800000 */
[----:B------:R-:W-:Y:S01]  /*89a0*/  MUFU.EX2 R45, R45 ;  /* 0x0000002d002d7308 */ /* 0x000fe20000000800 */
[----:B------:R-:W-:Y:S01]  /*89b0*/  FMNMX R11, R159, -127, !PT ;  /* 0xc2fe00009f0b7809 */ /* 0x000fe20007800000 */
[----:B------:R-:W-:Y:S02]  /*89c0*/  FADD2 R50, R48.F32x2.HI_LO, -R50.F32x2.HI_LO ;  /* 0x800000323032724b */ /* 0x000fe40000000000 */
[----:B------:R-:W-:Y:S02]  /*89d0*/  FADD2.RM R48, R6.F32x2.HI_LO, 12582912 ;  /* 0x4b4000000630744b */ /* 0x000fe40000204000 */
[----:B------:R-:W-:-:S02]  /*89e0*/  FADD2.RM R158, R10.F32x2.HI_LO, 12582912 ;  /* 0x4b4000000a9e744b */ /* 0x000fc40000204000 */
[----:B------:R-:W-:Y:S01]  /*89f0*/  FADD2 R8, R48.F32x2.HI_LO, -12582912 ;  /* 0xcb4000003008744b */ /* 0x000fe20000200000 */
[----:B------:R-:W-:Y:S03]  /*8a00*/  MUFU.EX2 R46, R46 ;  /* 0x0000002e002e7308 */ /* 0x000fe60000000800 */
[----:B------:R-:W-:Y:S02]  /*8a10*/  FADD2 R6, R6.F32x2.HI_LO, -R8.F32x2.HI_LO ;  /* 0x800000080606724b */ /* 0x000fe40000000000 */
[----:B------:R-:W-:-:S03]  /*8a20*/  FFMA2 R8, R50.F32x2.HI_LO, R164.F32, 0.22756439447402954102 ;  /* 0x3e6906a432087449 */ /* 0x000fc600012000a4 */
[----:B------:R-:W-:Y:S01]  /*8a30*/  MUFU.EX2 R47, R47 ;  /* 0x0000002f002f7308 */ /* 0x000fe20000000800 */
[----:B------:R-:W-:-:S04]  /*8a40*/  FFMA2 R8, R8.F32x2.HI_LO, R50.F32x2.HI_LO, 0.69514614343643188477 ;  /* 0x3f31f51908087449 */ /* 0x000fc80000200032 */
[----:B------:R-:W-:Y:S02]  /*8a50*/  FFMA2 R50, R8.F32x2.HI_LO, R50.F32x2.HI_LO, 1 ;  /* 0x3f80000008327449 */ /* 0x000fe40000200032 */
[----:B------:R-:W-:Y:S01]  /*8a60*/  FFMA2 R8, R6.F32x2.HI_LO, R164.F32, 0.22756439447402954102 ;  /* 0x3e6906a406087449 */ /* 0x000fe200012000a4 */
[----:B------:R-:W-:Y:S01]  /*8a70*/  MUFU.EX2 R52, R52 ;  /* 0x0000003400347308 */ /* 0x000fe20000000800 */
[----:B------:R-:W-:Y:S01]  /*8a80*/  IMAD R50, R4, 0x800000, R50 ;  /* 0x0080000004327824 */ /* 0x000fe200078e0232 */
[----:B-1----:R-:W-:Y:S01]  /*8a90*/  F2FP.F16.F32.PACK_AB R4, R85, R84 ;  /* 0x000000545504723e */ /* 0x002fe200000000ff */
[----:B------:R-:W-:Y:S02]  /*8aa0*/  FFMA2 R8, R8.F32x2.HI_LO, R6.F32x2.HI_LO, 0.69514614343643188477 ;  /* 0x3f31f51908087449 */ /* 0x000fe40000200006 */
[----:B------:R-:W-:Y:S01]  /*8ab0*/  IMAD R51, R5, 0x800000, R51 ;  /* 0x0080000005337824 */ /* 0x000fe200078e0233 */
[----:B---3--:R-:W-:Y:S01]  /*8ac0*/  F2FP.F16.F32.PACK_AB R5, R39, R38 ;  /* 0x000000262705723e */ /* 0x008fe200000000ff */
[----:B------:R-:W-:Y:S01]  /*8ad0*/  FFMA2 R6, R8.F32x2.HI_LO, R6.F32x2.HI_LO, 1 ;  /* 0x3f80000008067449 */ /* 0x000fe20000200006 */
[----:B------:R-:W1:Y:S01]  /*8ae0*/  MUFU.EX2 R53, R53 ;  /* 0x0000003500357308 */ /* 0x000e620000000800 */
[----:B------:R-:W-:-:S02]  /*8af0*/  FADD2 R8, R158.F32x2.HI_LO, -12582912 ;  /* 0xcb4000009e08744b */ /* 0x000fc40000200000 */
[----:B------:R-:W-:Y:S01]  /*8b00*/  IMAD R48, R48, 0x800000, R6 ;  /* 0x0080000030307824 */ /* 0x000fe200078e0206 */
[----:B----4-:R-:W-:Y:S01]  /*8b10*/  F2FP.F16.F32.PACK_AB R6, R41, R40 ;  /* 0x000000282906723e */ /* 0x010fe200000000ff */
[----:B------:R-:W-:Y:S01]  /*8b20*/  FADD2 R10, R10.F32x2.HI_LO, -R8.F32x2.HI_LO ;  /* 0x800000080a0a724b */ /* 0x000fe20000000000 */
[----:B------:R-:W-:Y:S01]  /*8b30*/  FMNMX R8, R160, -127, !PT ;  /* 0xc2fe0000a0087809 */ /* 0x000fe20007800000 */
[----:B------:R-:W-:Y:S01]  /*8b40*/  IMAD R49, R49, 0x800000, R7 ;  /* 0x0080000031317824 */ /* 0x000fe200078e0207 */
[----:B------:R-:W-:Y:S01]  /*8b50*/  FMNMX R9, R161, -127, !PT ;  /* 0xc2fe0000a1097809 */ /* 0x000fe20007800000 */
[----:B------:R-:W-:Y:S01]  /*8b60*/  MUFU.EX2 R146, R146 ;  /* 0x0000009200927308 */ /* 0x000fe20000000800 */
[----:B-----5:R-:W-:-:S03]  /*8b70*/  F2FP.F16.F32.PACK_AB R7, R43, R42 ;  /* 0x0000002a2b07723e */ /* 0x020fc600000000ff */
[----:B------:R-:W-:-:S04]  /*8b80*/  FADD2.RM R160, R8.F32x2.HI_LO, 12582912 ;  /* 0x4b40000008a0744b */ /* 0x000fc80000204000 */
[----:B------:R-:W-:Y:S01]  /*8b90*/  FADD2 R12, R160.F32x2.HI_LO, -12582912 ;  /* 0xcb400000a00c744b */ /* 0x000fe20000200000 */
[----:B------:R-:W2:Y:S03]  /*8ba0*/  MUFU.EX2 R147, R147 ;  /* 0x0000009300937308 */ /* 0x000ea60000000800 */
[----:B------:R-:W-:Y:S02]  /*8bb0*/  FADD2 R8, R8.F32x2.HI_LO, -R12.F32x2.HI_LO ;  /* 0x8000000c0808724b */ /* 0x000fe40000000000 */
[----:B------:R-:W-:-:S03]  /*8bc0*/  FFMA2 R12, R10.F32x2.HI_LO, R164.F32, 0.22756439447402954102 ;  /* 0x3e6906a40a0c7449 */ /* 0x000fc600012000a4 */
[----:B------:R-:W-:Y:S01]  /*8bd0*/  MUFU.EX2 R148, R148 ;  /* 0x0000009400947308 */ /* 0x000fe20000000800 */
[----:B------:R-:W-:-:S04]  /*8be0*/  FFMA2 R12, R12.F32x2.HI_LO, R10.F32x2.HI_LO, 0.69514614343643188477 ;  /* 0x3f31f5190c0c7449 */ /* 0x000fc8000020000a */
[----:B------:R-:W-:Y:S02]  /*8bf0*/  FFMA2 R10, R12.F32x2.HI_LO, R10.F32x2.HI_LO, 1 ;  /* 0x3f8000000c0a7449 */ /* 0x000fe4000020000a */
[----:B------:R-:W-:Y:S01]  /*8c00*/  FFMA2 R12, R8.F32x2.HI_LO, R164.F32, 0.22756439447402954102 ;  /* 0x3e6906a4080c7449 */ /* 0x000fe200012000a4 */
[----:B------:R-:W3:Y:S01]  /*8c10*/  MUFU.EX2 R149, R149 ;  /* 0x0000009500957308 */ /* 0x000ee20000000800 */
[----:B------:R-:W-:Y:S01]  /*8c20*/  IMAD R158, R158, 0x800000, R10 ;  /* 0x008000009e9e7824 */ /* 0x000fe200078e020a */
[----:B------:R-:W-:Y:S01]  /*8c30*/  F2FP.F16.F32.PACK_AB R10, R51, R50 ;  /* 0x00000032330a723e */ /* 0x000fe200000000ff */
[----:B------:R-:W-:Y:S02]  /*8c40*/  FFMA2 R12, R12.F32x2.HI_LO, R8.F32x2.HI_LO, 0.69514614343643188477 ;  /* 0x3f31f5190c0c7449 */ /* 0x000fe40000200008 */
[----:B------:R-:W-:Y:S01]  /*8c50*/  IMAD R159, R159, 0x800000, R11 ;  /* 0x008000009f9f7824 */ /* 0x000fe200078e020b */
[----:B------:R-:W-:Y:S01]  /*8c60*/  F2FP.F16.F32.PACK_AB R11, R49, R48 ;  /* 0x00000030310b723e */ /* 0x000fe200000000ff */
[----:B------:R-:W-:-:S02]  /*8c70*/  IMAD.MOV.U32 R164, RZ, RZ, 0x1 ;  /* 0x00000001ffa47424 */ /* 0x000fc400078e00ff */
[----:B------:R-:W-:Y:S01]  /*8c80*/  FFMA2 R8, R12.F32x2.HI_LO, R8.F32x2.HI_LO, 1 ;  /* 0x3f8000000c087449 */ /* 0x000fe20000200008 */
[----:B------:R-:W-:Y:S01]  /*8c90*/  MUFU.EX2 R150, R150 ;  /* 0x0000009600967308 */ /* 0x000fe20000000800 */
[----:B-1----:R-:W-:Y:S02]  /*8ca0*/  F2FP.F16.F32.PACK_AB R12, R53, R52 ;  /* 0x00000034350c723e */ /* 0x002fe400000000ff */
[----:B------:R-:W-:Y:S01]  /*8cb0*/  IMAD R160, R160, 0x800000, R8 ;  /* 0x00800000a0a07824 */ /* 0x000fe200078e0208 */
[----:B------:R-:W-:Y:S01]  /*8cc0*/  F2FP.F16.F32.PACK_AB R8, R45, R44 ;  /* 0x0000002c2d08723e */ /* 0x000fe200000000ff */
[----:B------:R-:W-:Y:S01]  /*8cd0*/  IMAD R161, R161, 0x800000, R9 ;  /* 0x00800000a1a17824 */ /* 0x000fe200078e0209 */
[----:B------:R-:W-:Y:S02]  /*8ce0*/  F2FP.F16.F32.PACK_AB R9, R47, R46 ;  /* 0x0000002e2f09723e */ /* 0x000fe400000000ff */
[----:B------:R-:W1:Y:S01]  /*8cf0*/  MUFU.EX2 R151, R151 ;  /* 0x0000009700977308 */ /* 0x000e620000000800 */
[----:B--2---:R-:W-:-:S02]  /*8d00*/  F2FP.F16.F32.PACK_AB R13, R147, R146 ;  /* 0x00000092930d723e */ /* 0x004fc400000000ff */
[----:B---3--:R-:W-:Y:S02]  /*8d10*/  F2FP.F16.F32.PACK_AB R14, R149, R148 ;  /* 0x00000094950e723e */ /* 0x008fe400000000ff */
[----:B------:R-:W-:Y:S02]  /*8d20*/  F2FP.F16.F32.PACK_AB R18, R159, R158 ;  /* 0x0000009e9f12723e */ /* 0x000fe400000000ff */
[----:B------:R-:W-:Y:S01]  /*8d30*/  F2FP.F16.F32.PACK_AB R19, R161, R160 ;  /* 0x000000a0a113723e */ /* 0x000fe200000000ff */
[----:B------:R-:W-:Y:S08]  /*8d40*/  MUFU.EX2 R152, R152 ;  /* 0x0000009800987308 */ /* 0x000ff00000000800 */
[----:B------:R-:W2:Y:S01]  /*8d50*/  MUFU.EX2 R153, R153 ;  /* 0x0000009900997308 */ /* 0x000ea20000000800 */
[----:B-1----:R-:W-:-:S07]  /*8d60*/  F2FP.F16.F32.PACK_AB R15, R151, R150 ;  /* 0x00000096970f723e */ /* 0x002fce00000000ff */
[----:B------:R-:W-:Y:S08]  /*8d70*/  MUFU.EX2 R156, R156 ;  /* 0x0000009c009c7308 */ /* 0x000ff00000000800 */
[----:B------:R-:W1:Y:S01]  /*8d80*/  MUFU.EX2 R157, R157 ;  /* 0x0000009d009d7308 */ /* 0x000e620000000800 */
[----:B--2---:R-:W-:-:S07]  /*8d90*/  F2FP.F16.F32.PACK_AB R16, R153, R152 ;  /* 0x000000989910723e */ /* 0x004fce00000000ff */
[----:B------:R-:W-:Y:S08]  /*8da0*/  MUFU.EX2 R54, R54 ;  /* 0x0000003600367308 */ /* 0x000ff00000000800 */
[----:B------:R-:W2:Y:S01]  /*8db0*/  MUFU.EX2 R55, R55 ;  /* 0x0000003700377308 */ /* 0x000ea20000000800 */
[----:B-1----:R-:W-:-:S04]  /*8dc0*/  F2FP.F16.F32.PACK_AB R17, R157, R156 ;  /* 0x0000009c9d11723e */ /* 0x002fc800000000ff */
[----:B------:R2:W-:Y:S01]  /*8dd0*/  STTM.x16 tmem[UR4], R4 ;  /* 0x00000004000079ed */ /* 0x0005e20008240004 */
[----:B------:R-:W-:Y:S01]  /*8de0*/  R2UR UR4, R155 ;  /* 0x000000009b0472ca */ /* 0x000fe200000e0000 */
[----:B------:R-:W1:Y:S01]  /*8df0*/  FENCE.VIEW.ASYNC.T ;  /* 0x00000000000073c6 */ /* 0x000e620000000200 */
[----:B------:R-:W-:Y:S01]  /*8e00*/  MUFU.EX2 R56, R56 ;  /* 0x0000003800387308 */ /* 0x000fe20000000800 */
[----:B-1----:R1:W-:Y:S07]  /*8e10*/  SYNCS.ARRIVE.TRANS64.RED.ART0 RZ, [UR11], R164 ;  /* 0x000000a4ffff79a7 */ /* 0x0023ee000850040b */
[----:B------:R-:W3:Y:S08]  /*8e20*/  MUFU.EX2 R57, R57 ;  /* 0x0000003900397308 */ /* 0x000ef00000000800 */
[----:B------:R-:W-:Y:S08]  /*8e30*/  MUFU.EX2 R58, R58 ;  /* 0x0000003a003a7308 */ /* 0x000ff00000000800 */
[----:B------:R-:W4:Y:S08]  /*8e40*/  MUFU.EX2 R59, R59 ;  /* 0x0000003b003b7308 */ /* 0x000f300000000800 */
[----:B------:R-:W-:Y:S08]  /*8e50*/  MUFU.EX2 R60, R60 ;  /* 0x0000003c003c7308 */ /* 0x000ff00000000800 */
[----:B------:R-:W5:Y:S08]  /*8e60*/  MUFU.EX2 R61, R61 ;  /* 0x0000003d003d7308 */ /* 0x000f700000000800 */
[----:B------:R-:W-:Y:S01]  /*8e70*/  MUFU.EX2 R62, R62 ;  /* 0x0000003e003e7308 */ /* 0x000fe20000000800 */
[----:B--2---:R-:W-:-:S02]  /*8e80*/  F2FP.F16.F32.PACK_AB R4, R55, R54 ;  /* 0x000000363704723e */ /* 0x004fc400000000ff */
[----:B---3--:R-:W-:Y:S02]  /*8e90*/  F2FP.F16.F32.PACK_AB R5, R57, R56 ;  /* 0x000000383905723e */ /* 0x008fe400000000ff */
[----:B----4-:R-:W-:-:S03]  /*8ea0*/  F2FP.F16.F32.PACK_AB R6, R59, R58 ;  /* 0x0000003a3b06723e */ /* 0x010fc600000000ff */
[----:B------:R-:W2:Y:S01]  /*8eb0*/  MUFU.EX2 R63, R63 ;  /* 0x0000003f003f7308 */ /* 0x000ea20000000800 */
[----:B-----5:R-:W-:-:S07]  /*8ec0*/  F2FP.F16.F32.PACK_AB R7, R61, R60 ;  /* 0x0000003c3d07723e */ /* 0x020fce00000000ff */
[----:B------:R-:W-:Y:S08]  /*8ed0*/  MUFU.EX2 R64, R64 ;  /* 0x0000004000407308 */ /* 0x000ff00000000800 */
[----:B------:R-:W3:Y:S01]  /*8ee0*/  MUFU.EX2 R65, R65 ;  /* 0x0000004100417308 */ /* 0x000ee20000000800 */
[----:B--2---:R-:W-:-:S07]  /*8ef0*/  F2FP.F16.F32.PACK_AB R8, R63, R62 ;  /* 0x0000003e3f08723e */ /* 0x004fce00000000ff */
[----:B------:R-:W-:Y:S08]  /*8f00*/  MUFU.EX2 R66, R66 ;  /* 0x0000004200427308 */ /* 0x000ff00000000800 */
[----:B------:R-:W2:Y:S01]  /*8f10*/  MUFU.EX2 R67, R67 ;  /* 0x0000004300437308 */ /* 0x000ea20000000800 */
[----:B---3--:R-:W-:-:S07]  /*8f20*/  F2FP.F16.F32.PACK_AB R9, R65, R64 ;  /* 0x000000404109723e */ /* 0x008fce00000000ff */
        /* <DEDUP_REMOVED lines=26> */
[----:B--2---:R-:W-:Y:S02]  /*90d0*/  F2FP.F16.F32.PACK_AB R18, R33, R32 ;  /* 0x000000202112723e */ /* 0x004fe400000000ff */
[----:B---3--:R-:W-:-:S04]  /*90e0*/  F2FP.F16.F32.PACK_AB R19, R35, R34 ;  /* 0x000000222313723e */ /* 0x008fc800000000ff */
[----:B------:R1:W-:Y:S01]  /*90f0*/  STTM.x16 tmem[UR4], R4 ;  /* 0x00000004000079ed */ /* 0x0003e20008240004 */
[----:B------:R-:W2:Y:S02]  /*9100*/  FENCE.VIEW.ASYNC.T ;  /* 0x00000000000073c6 */ /* 0x000ea40000000200 */
[----:B--2---:R-:W-:Y:S01]  /*9110*/  NOP ;  /* 0x0000000000007918 */ /* 0x004fe20000000000 */
[----:B------:R1:W-:Y:S01]  /*9120*/  @P0 SYNCS.ARRIVE.TRANS64.RED.ART0 RZ, [UR10], R164 ;  /* 0x000000a4ffff09a7 */ /* 0x0003e2000850040a */
[----:B------:R-:W2:Y:S02]  /*9130*/  SYNCS.PHASECHK.TRANS64.TRYWAIT P0, [UR7+0x128], R165 ;  /* 0x000128a5ff0075a7 */ /* 0x000ea40008001107 */
[----:B-12---:R-:W-:Y:S05]  /*9140*/  @!P0 BRA `(.L_x_71) ;  /* 0x0000002800a48947 */ /* 0x006fea0003800000 */
.L_x_140:
[----:B------:R-:W-:Y:S01]  /*9150*/  MOV R5, UR12 ;  /* 0x0000000c00057c02 */ /* 0x000fe20008000f00 */
[----:B-1----:R-:W-:Y:S01]  /*9160*/  FMUL R4, R163, R162 ;  /* 0x000000a2a3047220 */ /* 0x002fe20000400000 */
[----:B------:R-:W-:Y:S01]  /*9170*/  FADD2 R102, R102.F32x2.HI_LO, R110.F32x2.HI_LO ;  /* 0x0000006e6666724b */ /* 0x000fe20000000000 */
[----:B------:R-:W-:Y:S01]  /*9180*/  UIADD3 UR8, UPT, UPT, UR8, 0x1, URZ ;  /* 0x0000000108087890 */ /* 0x000fe2000fffe0ff */
[----:B------:R-:W-:Y:S01]  /*9190*/  FADD2 R104, R104.F32x2.HI_LO, R112.F32x2.HI_LO ;  /* 0x000000706868724b */ /* 0x000fe20000000000 */
[----:B------:R-:W-:Y:S01]  /*91a0*/  LOP3.LUT R141, R141, 0x1, RZ, 0x3c, !PT ;  /* 0x000000018d8d7812 */ /* 0x000fe200078e3cff */
[----:B------:R-:W-:Y:S01]  /*91b0*/  FADD2 R4, R4.F32x2.HI_LO, R100.F32x2.HI_LO ;  /* 0x000000640404724b */ /* 0x000fe20000000000 */
[----:B------:R-:W-:Y:S01]  /*91c0*/  UISETP.NE.AND UP0, UPT, UR8, UR9, UPT ;  /* 0x000000090800728c */ /* 0x000fe2000bf05270 */
[----:B------:R-:W-:Y:S01]  /*91d0*/  FADD2 R106, R106.F32x2.HI_LO, R114.F32x2.HI_LO ;  /* 0x000000726a6a724b */ /* 0x000fe20000000000 */
[----:B------:R-:W-:Y:S01]  /*91e0*/  LOP3.LUT R140, R140, 0x1, RZ, 0x3c, !PT ;  /* 0x000000018c8c7812 */ /* 0x000fe200078e3cff */
[----:B------:R-:W-:-:S02]  /*91f0*/  FADD2 R4, R4.F32x2.HI_LO, R108.F32x2.HI_LO ;  /* 0x0000006c0404724b */ /* 0x000fc40000000000 */
[----:B------:R-:W-:Y:S02]  /*9200*/  FADD2 R102, R102.F32x2.HI_LO, R118.F32x2.HI_LO ;  /* 0x000000766666724b */ /* 0x000fe40000000000 */
[----:B------:R-:W-:Y:S02]  /*9210*/  FADD2 R104, R104.F32x2.HI_LO, R120.F32x2.HI_LO ;  /* 0x000000786868724b */ /* 0x000fe40000000000 */
[----:B------:R-:W-:Y:S02]  /*9220*/  FADD2 R106, R106.F32x2.HI_LO, R122.F32x2.HI_LO ;  /* 0x0000007a6a6a724b */ /* 0x000fe40000000000 */
[----:B------:R-:W-:Y:S02]  /*9230*/  FADD2 R4, R4.F32x2.HI_LO, R116.F32x2.HI_LO ;  /* 0x000000740404724b */ /* 0x000fe40000000000 */
[----:B------:R-:W-:Y:S02]  /*9240*/  FADD2 R102, R102.F32x2.HI_LO, R36.F32x2.HI_LO ;  /* 0x000000246666724b */ /* 0x000fe40000000000 */
        /* <DEDUP_REMOVED lines=52> */
[----:B------:R-:W-:-:S04]  /*9590*/  FADD2 R4, R4.F32x2.HI_LO, R102.F32x2.HI_LO ;  /* 0x000000660404724b */ /* 0x000fc80000000000 */
[----:B------:R-:W-:-:S04]  /*95a0*/  FADD2 R4, R4.F32x2.HI_LO, R104.F32x2.HI_LO ;  /* 0x000000680404724b */ /* 0x000fc80000000000 */
[----:B------:R-:W-:Y:S01]  /*95b0*/  FADD R162, R4, R5 ;  /* 0x0000000504a27221 */ /* 0x000fe20000000000 */
[----:B------:R-:W-:Y:S06]  /*95c0*/  BRA.U UP0, `(.L_x_72) ;  /* 0xffffffe100287547 */ /* 0x000fec000b83ffff */
.L_x_69:
[----:B------:R-:W2:Y:S01]  /*95d0*/  S2R R5, SR_TID.X ;  /* 0x0000000000057919 */ /* 0x000ea20000002100 */
[----:B------:R-:W3:Y:S01]  /*95e0*/  LDCU UR4, c[0x0][0x624] ;  /* 0x0000c480ff0477ac */ /* 0x000ee20008000800 */
[----:B------:R-:W-:-:S04]  /*95f0*/  UIADD3 UR13, UPT, UPT, UR15, UR13, URZ ;  /* 0x0000000d0f0d7290 */ /* 0x000fc8000fffe0ff */
[----:B---3--:R-:W-:Y:S01]  /*9600*/  UISETP.GE.AND UP0, UPT, UR13, UR4, UPT ;  /* 0x000000040d00728c */ /* 0x008fe2000bf06270 */
[----:B--2---:R-:W-:-:S04]  /*9610*/  SHF.L.U32 R5, R5, 0x2, RZ ;  /* 0x0000000205057819 */ /* 0x004fc800000006ff */
[----:B------:R-:W-:-:S05]  /*9620*/  LOP3.LUT R5, R5, 0x1fc, RZ, 0xc0, !PT ;  /* 0x000001fc05057812 */ /* 0x000fca00078ec0ff */
[----:B------:R3:W-:Y:S04]  /*9630*/  STS [R5+UR14+0x16c], R162 ;  /* 0x00016ca205007988 */ /* 0x0007e8000800080e */
[----:B------:R3:W-:Y:S01]  /*9640*/  STS [R5+UR14+0x36c], R166 ;  /* 0x00036ca605007988 */ /* 0x0007e2000800080e */
[----:B------:R3:W-:Y:S06]  /*9650*/  BAR.ARV R133, 0x40 ;  /* 0x000100850000751d */ /* 0x0007ec0000002000 */
[----:B------:R-:W-:Y:S05]  /*9660*/  BRA.U !UP0, `(.L_x_73) ;  /* 0xffffffb9088c7547 */ /* 0x000fea000b83ffff */
.L_x_65:
[----:B-12---:R-:W1:Y:S01]  /*9670*/  S2R R4, SR_CgaCtaId ;  /* 0x0000000000047919 */ /* 0x006e620000008800 */
[----:B---3--:R-:W-:Y:S01]  /*9680*/  MOV R5, 0x400 ;  /* 0x0000040000057802 */ /* 0x008fe20000000f00 */
[----:B------:R-:W-:-:S03]  /*9690*/  IMAD.U32 R6, R141, -0x80000000, RZ ;  /* 0x800000008d067824 */ /* 0x000fc600078e00ff */
[----:B-1----:R-:W-:-:S04]  /*96a0*/  LEA R5, R4, R5, 0x18 ;  /* 0x0000000504057211 */ /* 0x002fc800078ec0ff */
[----:B------:R-:W1:Y:S02]  /*96b0*/  SYNCS.PHASECHK.TRANS64.TRYWAIT P0, [R5+URZ+0x128], R6 ;  /* 0x00012806050075a7 */ /* 0x000e6400080011ff */
[----:B-1----:R-:W-:Y:S05]  /*96c0*/  @!P0 BRA `(.L_x_74) ;  /* 0x0000002400608947 */ /* 0x002fea0003800000 */
.L_x_142:
[----:B------:R-:W-:Y:S06]  /*96d0*/  BAR.ARV 0x2, 0x120 ;  /* 0x0084800000007b1d */ /* 0x000fec0000002000 */
[----:B------:R-:W-:Y:S05]  /*96e0*/  BRA `(.L_x_75) ;  /* 0x0000000000387947 */ /* 0x000fea0003800000 */
.L_x_63:
[----:B------:R-:W-:-:S13]  /*96f0*/  ISETP.NE.AND P0, PT, R0, 0xc, PT ;  /* 0x0000000c0000780c */ /* 0x000fda0003f05270 */
[----:B------:R-:W-:Y:S05]  /*9700*/  @P0 BRA `(.L_x_76) ;  /* 0x00000000002c0947 */ /* 0x000fea0003800000 */
[----:B---3--:R-:W3:Y:S01]  /*9710*/  S2UR UR6, SR_CgaCtaId ;  /* 0x00000000000679c3 */ /* 0x008ee20000008800 */
        /* <DEDUP_REMOVED lines=8> */
[----:B---3--:R3:W4:Y:S01]  /*97a0*/  SYNCS.EXCH.64 URZ, [UR6+0x160], UR4 ;  /* 0x0001600406ff75b2 */ /* 0x0087220008000100 */
[----:B------:R-:W-:Y:S01]  /*97b0*/  NOP ;  /* 0x0000000000007918 */ /* 0x000fe20000000000 */
.L_x_76:
[----:B------:R-:W-:Y:S01]  /*97c0*/  NOP ;  /* 0x0000000000007918 */ /* 0x000fe20000000000 */
.L_x_75:
[C---:B------:R-:W-:Y:S02]  /*97d0*/  ISETP.NE.AND P0, PT, R0.reuse, 0xc, PT ;  /* 0x0000000c0000780c */ /* 0x040fe40003f05270 */
[----:B-12---:R-:W-:-:S04]  /*97e0*/  LOP3.LUT R4, R0, 0xfffffffc, RZ, 0xc0, !PT ;  /* 0xfffffffc00047812 */ /* 0x006fc800078ec0ff */
[----:B------:R-:W-:-:S07]  /*97f0*/  ISETP.NE.AND P1, PT, R4, 0x8, PT ;  /* 0x000000080400780c */ /* 0x000fce0003f25270 */
[----:B------:R-:W-:Y:S06]  /*9800*/  @P0 BRA `(.L_x_77) ;  /* 0x00000000002c0947 */ /* 0x000fec0003800000 */
[----:B---3--:R-:W1:Y:S01]  /*9810*/  S2UR UR6, SR_CgaCtaId ;  /* 0x00000000000679c3 */ /* 0x008e620000008800 */
[----:B------:R-:W-:Y:S01]  /*9820*/  UMOV UR4, 0x400 ;  /* 0x0000040000047882 */ /* 0x000fe20000000000 */
[----:B----4-:R-:W-:Y:S01]  /*9830*/  UMOV UR5, 0x20 ;  /* 0x0000002000057882 */ /* 0x010fe20000000000 */
        /* <DEDUP_REMOVED lines=8> */
.L_x_77:
[----:B------:R-:W-:Y:S01]  /*98c0*/  NOP ;  /* 0x0000000000007918 */ /* 0x000fe20000000000 */
[----:B------:R-:W-:Y:S05]  /*98d0*/  @P1 BRA `(.L_x_78) ;  /* 0x00000014009c1947 */ /* 0x000fea0003800000 */
[----:B------:R-:W-:-:S08]  /*98e0*/  NOP ;  /* 0x0000000000007918 */ /* 0x000fd00000000000 */
[----:B------:R-:W1:-:S00]  /*98f0*/  USETMAXREG.DEALLOC.CTAPOOL 0x50 ;  /* 0x00000050000079c8 */ /* 0x000e4000080e0500 */
[----:B-1-3--:R-:W1:Y:S01]  /*9900*/  LDCU UR4, c[0x0][0x610] ;  /* 0x0000c200ff0477ac */ /* 0x00ae620008000800 */
[----:B------:R-:W-:-:S05]  /*9910*/  R2UR UR16, R2 ;  /* 0x00000000021072ca */ /* 0x000fca00000e0000 */
[----:B------:R-:W3:Y:S01]  /*9920*/  S2UR UR8, SR_CgaCtaId ;  /* 0x00000000000879c3 */ /* 0x000ee20000008800 */
[----:B------:R-:W5:Y:S01]  /*9930*/  S2R R4, SR_TID.X ;  /* 0x0000000000047919 */ /* 0x000f620000002100 */
[----:B------:R-:W4:Y:S01]  /*9940*/  LDCU.U8 UR12, c[0x0][0x614] ;  /* 0x0000c280ff0c77ac */ /* 0x000f220008000000 */
[----:B------:R-:W-:Y:S01]  /*9950*/  R2UR UR7, R3 ;  /* 0x00000000030772ca */ /* 0x000fe200000e0000 */
[----:B------:R-:W-:Y:S01]  /*9960*/  IMAD.MOV.U32 R3, RZ, RZ, 0x1 ;  /* 0x00000001ff037424 */ /* 0x000fe200078e00ff */
[----:B------:R-:W2:Y:S01]  /*9970*/  LDCU UR10, c[0x0][0x38c] ;  /* 0x00007180ff0a77ac */ /* 0x000ea20008000800 */
[----:B------:R-:W-:Y:S01]  /*9980*/  IMAD.MOV.U32 R60, RZ, RZ, 0x1 ;  /* 0x00000001ff3c7424 */ /* 0x000fe200078e00ff */
[----:B------:R-:W-:Y:S01]  /*9990*/  UMOV UR6, 0x400 ;  /* 0x0000040000067882 */ /* 0x000fe20000000000 */
[----:B------:R-:W2:Y:S01]  /*99a0*/  LDCU UR13, c[0x0][0x61c] ;  /* 0x0000c380ff0d77ac */ /* 0x000ea20008000800 */
[----:B------:R-:W2:Y:S01]  /*99b0*/  LDCU UR15, c[0x0][0x624] ;  /* 0x0000c480ff0f77ac */ /* 0x000ea20008000800 */
[----:B-1--4-:R-:W-:Y:S01]  /*99c0*/  UIMAD.WIDE.U32 UR4, UR16, UR4, URZ ;  /* 0x00000004100472a5 */ /* 0x012fe2000f8e00ff */
[----:B------:R-:W1:Y:S03]  /*99d0*/  LDCU.U8 UR17, c[0x0][0x620] ;  /* 0x0000c400ff1177ac */ /* 0x000e660008000000 */
[----:B------:R-:W-:-:S02]  /*99e0*/  UIADD3 UR4, UPT, UPT, UR16, -UR5, URZ ;  /* 0x8000000510047290 */ /* 0x000fc4000fffe0ff */
[----:B---3--:R-:W-:Y:S02]  /*99f0*/  ULEA UR8, UR8, UR6, 0x18 ;  /* 0x0000000608087291 */ /* 0x008fe4000f8ec0ff */
[----:B------:R-:W-:Y:S01]  /*9a00*/  USHF.R.U32.HI UR4, URZ, UR12, UR4 ;  /* 0x0000000cff047299 */ /* 0x000fe20008011604 */
[----:B------:R-:W3:Y:S01]  /*9a10*/  LDCU.U8 UR12, c[0x0][0x615] ;  /* 0x0000c2a0ff0c77ac */ /* 0x000ee20008000000 */
[C---:B-----5:R-:W-:Y:S01]  /*9a20*/  IMAD.SHL.U32 R6, R4.reuse, 0x40, RZ ;  /* 0x0000004004067824 */ /* 0x060fe200078e00ff */
[----:B------:R-:W-:Y:S01]  /*9a30*/  LOP3.LUT R62, R4, 0x7f, RZ, 0xc0, !PT ;  /* 0x0000007f043e7812 */ /* 0x000fe200078ec0ff */
[----:B--2---:R-:W-:Y:S02]  /*9a40*/  UIADD3 UR6, UPT, UPT, -UR10, URZ, URZ ;  /* 0x000000ff0a067290 */ /* 0x004fe4000fffe1ff */
[----:B------:R-:W-:Y:S01]  /*9a50*/  UIADD3 UR9, UPT, UPT, UR8, 0xf8, URZ ;  /* 0x000000f808097890 */ /* 0x000fe2000fffe0ff */
[----:B------:R-:W-:Y:S01]  /*9a60*/  LOP3.LUT R6, R6, 0x7c0, RZ, 0xc0, !PT ;  /* 0x000007c006067812 */ /* 0x000fe200078ec0ff */
[----:B------:R-:W-:Y:S01]  /*9a70*/  UIADD3 UR11, UPT, UPT, UR10, -0x1, URZ ;  /* 0xffffffff0a0b7890 */ /* 0x000fe2000fffe0ff */
[----:B------:R-:W-:Y:S01]  /*9a80*/  SHF.R.U32.HI R59, RZ, 0x5, R62 ;  /* 0x00000005ff3b7819 */ /* 0x000fe2000001163e */
[----:B------:R-:W-:-:S02]  /*9a90*/  USHF.R.S32.HI UR6, URZ, 0x1f, UR6 ;  /* 0x0000001fff067899 */ /* 0x000fc40008011406 */
[----:B------:R-:W-:Y:S02]  /*9aa0*/  UISETP.GT.AND UP0, UPT, UR10, URZ, UPT ;  /* 0x000000ff0a00728c */ /* 0x000fe4000bf04270 */
[----:B------:R-:W-:Y:S01]  /*9ab0*/  UPRMT UR9, UR7, 0x654, UR9 ;  /* 0x0000065407097896 */ /* 0x000fe20008000009 */
[----:B------:R-:W-:Y:S01]  /*9ac0*/  BAR.SYNC.DEFER_BLOCKING 0x2, 0x120 ;  /* 0x0084800000007b1d */ /* 0x000fe20000010000 */
[----:B------:R-:W-:Y:S01]  /*9ad0*/  UIADD3 UR4, UPT, UPT, UR5, UR4, URZ ;  /* 0x0000000405047290 */ /* 0x000fe2000fffe0ff */
[----:B------:R-:W-:Y:S01]  /*9ae0*/  IMAD R6, R59, 0x800, R6 ;  /* 0x000008003b067824 */ /* 0x000fe200078e0206 */
[----:B------:R-:W-:Y:S02]  /*9af0*/  USHF.R.S32.HI UR7, URZ, 0x1f, UR11 ;  /* 0x0000001fff077899 */ /* 0x000fe4000801140b */
[----:B------:R-:W-:Y:S02]  /*9b00*/  ULEA.HI UR6, UR6, -UR10, URZ, 0x7 ;  /* 0x8000000a06067291 */ /* 0x000fe4000f8f38ff */
[----:B---3--:R-:W-:-:S02]  /*9b10*/  USHF.R.U32.HI UR12, URZ, UR12, UR4 ;  /* 0x0000000cff0c7299 */ /* 0x008fc40008011604 */
[----:B------:R-:W-:Y:S02]  /*9b20*/  ULEA.HI UR7, UR7, UR11, URZ, 0x7 ;  /* 0x0000000b07077291 */ /* 0x000fe4000f8f38ff */
[----:B------:R-:W-:Y:S02]  /*9b30*/  USHF.R.S32.HI UR6, URZ, 0x7, UR6 ;  /* 0x00000007ff067899 */ /* 0x000fe40008011406 */
[----:B------:R-:W-:Y:S02]  /*9b40*/  UIMAD.WIDE.U32 UR4, UR12, UR13, URZ ;  /* 0x0000000d0c0472a5 */ /* 0x000fe4000f8e00ff */
[----:B------:R-:W-:Y:S02]  /*9b50*/  USHF.R.S32.HI UR14, URZ, 0x7, UR7 ;  /* 0x00000007ff0e7899 */ /* 0x000fe40008011407 */
[----:B------:R-:W-:Y:S02]  /*9b60*/  @!UP0 ULOP3.LUT UR14, URZ, UR6, URZ, 0x33, !UPT ;  /* 0x00000006ff0e8292 */ /* 0x000fe4000f8e33ff */
[----:B------:R-:W-:Y:S01]  /*9b70*/  UISETP.GE.AND UP0, UPT, UR16, UR15, UPT ;  /* 0x0000000f1000728c */ /* 0x000fe2000bf06270 */
[----:B------:R-:W-:-:S02]  /*9b80*/  UMOV UR4, UR5 ;  /* 0x0000000500047c82 */ /* 0x000fc40008000000 */
[----:B------:R-:W-:Y:S01]  /*9b90*/  UIADD3 UR5, UPT, UPT, UR12, -UR4, URZ ;  /* 0x800000040c057290 */ /* 0x000fe2000fffe0ff */
[----:B------:R2:W-:Y:S03]  /*9ba0*/  SYNCS.ARRIVE.TRANS64.RED.ART0 RZ, [UR9], R3 ;  /* 0x00000003ffff79a7 */ /* 0x0005e60008500409 */
[----:B-1----:R-:W-:-:S04]  /*9bb0*/  USHF.R.U32.HI UR5, URZ, UR17, UR5 ;  /* 0x00000011ff057299 */ /* 0x002fc80008011605 */
[----:B------:R-:W-:Y:S01]  /*9bc0*/  UIADD3 UR4, UPT, UPT, UR4, UR5, URZ ;  /* 0x0000000504047290 */ /* 0x000fe2000fffe0ff */
[----:B--2---:R-:W-:-:S05]  /*9bd0*/  IMAD.U32 R3, RZ, RZ, UR8 ;  /* 0x00000008ff037e24 */ /* 0x004fca000f8e00ff */
[----:B------:R-:W-:-:S04]  /*9be0*/  IADD3 R6, PT, PT, R3, 0x800, R6 ;  /* 0x0000080003067810 */ /* 0x000fc80007ffe006 */
[----:B------:R-:W-:-:S04]  /*9bf0*/  SHF.R.U32.HI R61, RZ, 0x3, R6 ;  /* 0x00000003ff3d7819 */ /* 0x000fc80000011606 */
[----:B------:R-:W-:Y:S01]  /*9c00*/  LOP3.LUT R61, R6, 0x30, R61, 0x78, !PT ;  /* 0x00000030063d7812 */ /* 0x000fe200078e783d */
[----:B------:R-:W-:Y:S06]  /*9c10*/  BRA.U UP0, `(.L_x_79) ;  /* 0x0000001100b87547 */ /* 0x000fec000b800000 */
[----:B------:R-:W1:Y:S01]  /*9c20*/  LDCU.U8 UR5, c[0x0][0x621] ;  /* 0x0000c420ff0577ac */ /* 0x000e620008000000 */
[----:B------:R-:W-:Y:S01]  /*9c30*/  S2UR UR15, SR_CTAID.X ;  /* 0x00000000000f79c3 */ /* 0x000fe20000002500 */
[----:B------:R-:W-:Y:S01]  /*9c40*/  R2P PR, R4, 0x6 ;  /* 0x0000000604007804 */ /* 0x000fe20000000000 */
[----:B------:R-:W-:Y:S01]  /*9c50*/  IMAD.MOV.U32 R53, RZ, RZ, 0x10 ;  /* 0x00000010ff357424 */ /* 0x000fe200078e00ff */
[----:B------:R-:W2:Y:S01]  /*9c60*/  LDCU UR6, c[0x0][0x618] ;  /* 0x0000c300ff0677ac */ /* 0x000ea20008000800 */
[----:B------:R-:W-:Y:S01]  /*9c70*/  R2UR UR10, R2 ;  /* 0x00000000020a72ca */ /* 0x000fe200000e0000 */
[----:B------:R-:W-:Y:S01]  /*9c80*/  VIADD R56, R61, 0x20 ;  /* 0x000000203d387836 */ /* 0x000fe20000000000 */
[----:B------:R-:W-:Y:S01]  /*9c90*/  LOP3.LUT R54, R0, 0x3, RZ, 0xc0, !PT ;  /* 0x0000000300367812 */ /* 0x000fe200078ec0ff */
[----:B------:R-:W-:Y:S01]  /*9ca0*/  HFMA2 R55, -RZ, RZ, 0, 0 ;  /* 0x00000000ff377431 */ /* 0x000fe200000001ff */
[----:B------:R-:W-:Y:S01]  /*9cb0*/  SEL R53, R53, 0xfffffff0, !P1 ;  /* 0xfffffff035357807 */ /* 0x000fe20004800000 */
[----:B------:R-:W-:Y:S01]  /*9cc0*/  UIADD3 UR7, UPT, UPT, -UR12, URZ, URZ ;  /* 0x000000ff0c077290 */ /* 0x000fe2000fffe1ff */
[----:B------:R-:W-:Y:S01]  /*9cd0*/  IMAD.SHL.U32 R59, R59, 0x200000, RZ ;  /* 0x002000003b3b7824 */ /* 0x000fe200078e00ff */
[----:B------:R-:W-:Y:S01]  /*9ce0*/  LEA R58, R62, UR8, 0x2 ;  /* 0x000000083e3a7c11 */ /* 0x000fe2000f8e10ff */
[----:B------:R-:W-:Y:S01]  /*9cf0*/  IMAD.MOV.U32 R60, RZ, RZ, 0x1 ;  /* 0x00000001ff3c7424 */ /* 0x000fe200078e00ff */
[----:B------:R-:W-:Y:S01]  /*9d00*/  IADD3 R54, PT, PT, R54, 0x3, RZ ;  /* 0x0000000336367810 */ /* 0x000fe20007ffe0ff */
[----:B------:R-:W-:Y:S01]  /*9d10*/  @P2 VIADD R56, R61, 0xffffffe0 ;  /* 0xffffffe03d382836 */ /* 0x000fe20000000000 */
[----:B------:R-:W3:Y:S02]  /*9d20*/  S2UR UR17, SR_CgaSize ;  /* 0x00000000001179c3 */ /* 0x000ee40000008a00 */
[----:B---3--:R-:W-:-:S12]  /*9d30*/  UIMAD UR17, UR17, -0xa0, URZ ;  /* 0xffffff60111178a4 */ /* 0x008fd8000f8e02ff */
[----:B------:R-:W3:Y:S01]  /*9d40*/  LDCU UR17, c[0x0][UR17+0x2c0] ;  /* 0x00005800111177ac */ /* 0x000ee20008000800 */
[----:B------:R-:W-:Y:S01]  /*9d50*/  IMAD.IADD R57, R61, 0x1, R53 ;  /* 0x000000013d397824 */ /* 0x000fe200078e0235 */
[----:B-1----:R-:W-:Y:S01]  /*9d60*/  USHF.R.U32.HI UR11, URZ, UR5, UR4 ;  /* 0x00000005ff0b7299 */ /* 0x002fe20008011604 */
[----:B------:R-:W-:Y:S01]  /*9d70*/  IADD3 R53, PT, PT, R53, R56, RZ ;  /* 0x0000003835357210 */ /* 0x000fe20007ffe0ff */
[----:B------:R-:W1:Y:S01]  /*9d80*/  LDCU UR5, c[0x0][0x60c] ;  /* 0x0000c180ff0577ac */ /* 0x000e620008000800 */
[----:B------:R-:W-:Y:S02]  /*9d90*/  USHF.L.U32 UR15, UR15, 0x7, URZ ;  /* 0x000000070f0f7899 */ /* 0x000fe400080006ff */
[----:B------:R-:W-:Y:S02]  /*9da0*/  UIADD3 UR4, UPT, UPT, -UR11, URZ, URZ ;  /* 0x000000ff0b047290 */ /* 0x000fe4000fffe1ff */
[----:B------:R-:W-:Y:S01]  /*9db0*/  UIADD3 UR16, UPT, UPT, -UR14, URZ, URZ ;  /* 0x000000ff0e107290 */ /* 0x000fe2000fffe1ff */
[----:B------:R-:W4:Y:S01]  /*9dc0*/  LDCU.64 UR18, c[0x0][0x358] ;  /* 0x00006b00ff1277ac */ /* 0x000f220008000a00 */
[----:B------:R-:W-:-:S02]  /*9dd0*/  ULOP3.LUT UR15, UR15, 0x80, URZ, 0xc0, !UPT ;  /* 0x000000800f0f7892 */ /* 0x000fc4000f8ec0ff */
[----:B--2---:R-:W-:Y:S02]  /*9de0*/  UIMAD UR12, UR6, UR4, UR12 ;  /* 0x00000004060c72a4 */ /* 0x004fe4000f8e020c */
[----:B-1-3--:R-:W-:-:S12]  /*9df0*/  UIMAD UR7, UR5, UR7, UR10 ;  /* 0x00000007050772a4 */ /* 0x00afd8000f8e020a */
.L_x_87:
[----:B------:R1:W-:Y:S01]  /*9e00*/  BAR.SYNC.DEFER_BLOCKING R54, 0x40 ;  /* 0x000100360000751d */ /* 0x0003e20000010000 */
[----:B------:R-:W-:Y:S01]  /*9e10*/  MOV R52, 0x1 ;  /* 0x0000000100347802 */ /* 0x000fe20000000f00 */
[----:B------:R-:W-:-:S04]  /*9e20*/  UISETP.GE.AND UP0, UPT, UR14, 0x1, UPT ;  /* 0x000000010e00788c */ /* 0x000fc8000bf06270 */
[----:B------:R1:W-:Y:S05]  /*9e30*/  SYNCS.ARRIVE.TRANS64.ART0 RZ, [UR8+0x128], R52 ;  /* 0x00012834ffff79a7 */ /* 0x0003ea0008500008 */
[----:B------:R-:W-:Y:S05]  /*9e40*/  BRA.U !UP0, `(.L_x_80) ;  /* 0x00000005082c7547 */ /* 0x000fea000b800000 */
[----:B------:R-:W-:Y:S01]  /*9e50*/  UMOV UR6, UR16 ;  /* 0x0000001000067c82 */ /* 0x000fe20008000000 */
.L_x_82:
[----:B--2---:R2:W-:Y:S06]  /*9e60*/  BAR.SYNC.DEFER_BLOCKING R54, 0x40 ;  /* 0x000100360000751d */ /* 0x0045ec0000010000 */
[----:B---3--:R-:W3:Y:S02]  /*9e70*/  LDS R36, [R58+0x16c] ;  /* 0x00016c003a247984 */ /* 0x008ee40000000800 */
[----:B---3--:R-:W-:-:S13]  /*9e80*/  FSETP.GEU.AND P0, PT, R36, 1, PT ;  /* 0x3f8000002400780b */ /* 0x008fda0003f0e000 */
[----:B------:R-:W-:-:S04]  /*9e90*/  VOTE.ANY R4, PT, !P0 ;  /* 0x0000000000047806 */ /* 0x000fc800040e0100 */
[----:B------:R-:W-:-:S13]  /*9ea0*/  ISETP.NE.AND P0, PT, R4, RZ, PT ;  /* 0x000000ff0400720c */ /* 0x000fda0003f05270 */
[----:B--2---:R-:W-:Y:S05]  /*9eb0*/  @!P0 BRA `(.L_x_81) ;  /* 0x0000000000fc8947 */ /* 0x004fea0003800000 */
[C---:B------:R-:W-:Y:S02]  /*9ec0*/  R2UR UR4, R59.reuse ;  /* 0x000000003b0472ca */ /* 0x040fe400000e0000 */
[----:B------:R-:W-:-:S11]  /*9ed0*/  R2UR UR5, R59 ;  /* 0x000000003b0572ca */ /* 0x000fd600000e0000 */
[----:B------:R-:W2:Y:S02]  /*9ee0*/  LDTM.x16 R20, tmem[UR4+0x100] ;  /* 0x00010004001479ee */ /* 0x000ea40008240000 */
[-C--:B--2---:R-:W-:Y:S02]  /*9ef0*/  FMUL2 R20, R20.F32x2.HI_LO, R36.reuse.F32 ;  /* 0x000000241414724a */ /* 0x084fe40001000000 */
[-C--:B------:R-:W-:Y:S02]  /*9f00*/  FMUL2 R22, R22.F32x2.HI_LO, R36.reuse.F32 ;  /* 0x000000241616724a */ /* 0x080fe40001000000 */
[-C--:B------:R-:W-:Y:S02]  /*9f10*/  FMUL2 R24, R24.F32x2.HI_LO, R36.reuse.F32 ;  /* 0x000000241818724a */ /* 0x080fe40001000000 */
[-C--:B------:R-:W-:Y:S02]  /*9f20*/  FMUL2 R26, R26.F32x2.HI_LO, R36.reuse.F32 ;  /* 0x000000241a1a724a */ /* 0x080fe40001000000 */
[----:B------:R-:W-:-:S02]  /*9f30*/  FMUL2 R28, R28.F32x2.HI_LO, R36.F32 ;  /* 0x000000241c1c724a */ /* 0x000fc40001000000 */
[-C--:B------:R-:W-:Y:S02]  /*9f40*/  FMUL2 R30, R30.F32x2.HI_LO, R36.reuse.F32 ;  /* 0x000000241e1e724a */ /* 0x080fe40001000000 */
[-C--:B------:R-:W-:Y:S02]  /*9f50*/  FMUL2 R32, R32.F32x2.HI_LO, R36.reuse.F32 ;  /* 0x000000242020724a */ /* 0x080fe40001000000 */
[----:B------:R-:W-:-:S04]  /*9f60*/  FMUL2 R34, R34.F32x2.HI_LO, R36.F32 ;  /* 0x000000242222724a */ /* 0x000fc80001000000 */
[----:B------:R-:W-:Y:S01]  /*9f70*/  STTM.x16 tmem[UR5+0x100], R20 ;  /* 0x00010014000079ed */ /* 0x000fe20008240005 */
        /* <DEDUP_REMOVED lines=49> */
[----:B------:R2:W-:Y:S01]  /*a290*/  STTM.x16 tmem[UR4+0x150], R4 ;  /* 0x00015004000079ed */ /* 0x0005e20008240004 */
[----:B------:R-:W3:Y:S02]  /*a2a0*/  FENCE.VIEW.ASYNC.T ;  /* 0x00000000000073c6 */ /* 0x000ee40000000200 */
.L_x_81:
[----:B---3--:R3:W-:Y:S01]  /*a2b0*/  SYNCS.ARRIVE.TRANS64.RED.ART0 RZ, [UR9], R52 ;  /* 0x00000034ffff79a7 */ /* 0x0087e20008500409 */
[----:B------:R-:W-:-:S04]  /*a2c0*/  UIADD3 UR6, UPT, UPT, UR6, 0x1, URZ ;  /* 0x0000000106067890 */ /* 0x000fc8000fffe0ff */
[----:B------:R-:W-:Y:S01]  /*a2d0*/  UISETP.NE.AND UP0, UPT, UR6, URZ, UPT ;  /* 0x000000ff0600728c */ /* 0x000fe2000bf05270 */
[----:B------:R3:W-:Y:S08]  /*a2e0*/  SYNCS.ARRIVE.TRANS64.ART0 RZ, [UR8+0x128], R52 ;  /* 0x00012834ffff79a7 */ /* 0x0007f00008500008 */
[----:B------:R-:W-:Y:S05]  /*a2f0*/  BRA.U UP0, `(.L_x_82) ;  /* 0xfffffff900d87547 */ /* 0x000fea000b83ffff */
.L_x_80:
[----:B------:R5:W-:Y:S01]  /*a300*/  BAR.SYNC.DEFER_BLOCKING R54, 0x40 ;  /* 0x000100360000751d */ /* 0x000be20000010000 */
[----:B--2---:R-:W-:Y:S02]  /*a310*/  SHF.L.U32 R6, R55, 0x1f, RZ ;  /* 0x0000001f37067819 */ /* 0x004fe400000006ff */
[----:B------:R-:W-:-:S03]  /*a320*/  SHF.L.U32 R4, R60, 0x1f, RZ ;  /* 0x0000001f3c047819 */ /* 0x000fc600000006ff */
[----:B------:R5:W2:Y:S04]  /*a330*/  LDS R64, [R58+0x16c] ;  /* 0x00016c003a407984 */ /* 0x000aa80000000800 */
[----:B------:R5:W1:Y:S01]  /*a340*/  LDS R63, [R58+0x36c] ;  /* 0x00036c003a3f7984 */ /* 0x000a620000000800 */
[----:B------:R5:W-:Y:S01]  /*a350*/  SYNCS.ARRIVE.TRANS64.ART0 RZ, [UR8+0x128], R52 ;  /* 0x00012834ffff79a7 */ /* 0x000be20008500008 */
[----:B------:R-:W3:Y:S02]  /*a360*/  SYNCS.PHASECHK.TRANS64.TRYWAIT P0, [UR8+0x110], R6 ;  /* 0x00011006ff0075a7 */ /* 0x000ee40008001108 */
[----:B-123-5:R-:W-:Y:S05]  /*a370*/  @!P0 BRA `(.L_x_83) ;  /* 0x00000018004c8947 */ /* 0x02efea0003800000 */
.L_x_144:
[----:B------:R-:W2:Y:S02]  /*a380*/  SYNCS.PHASECHK.TRANS64.TRYWAIT P0, [UR8+0x138], R4 ;  /* 0x00013804ff0075a7 */ /* 0x000ea40008001108 */
[----:B--2---:R-:W-:Y:S05]  /*a390*/  @!P0 BRA `(.L_x_84) ;  /* 0x00000018005c8947 */ /* 0x004fea0003800000 */
.L_x_146:
[----:B------:R-:W-:Y:S01]  /*a3a0*/  R2UR UR4, R59 ;  /* 0x000000003b0472ca */ /* 0x000fe200000e0000 */
[----:B------:R-:W3:Y:S01]  /*a3b0*/  LDCU UR5, c[0x0][0x380] ;  /* 0x00007000ff0577ac */ /* 0x000ee20008000800 */
[----:B------:R-:W-:Y:S01]  /*a3c0*/  FSETP.NE.AND P1, PT, R64, RZ, PT ;  /* 0x000000ff4000720b */ /* 0x000fe20003f25000 */
[----:B------:R-:W-:Y:S01]  /*a3d0*/  BSSY.RECONVERGENT B0, `(.L_x_85) ;  /* 0x0000096000007945 */ /* 0x000fe20003800200 */
[----:B------:R-:W-:Y:S02]  /*a3e0*/  LOP3.LUT R60, R60, 0x1, RZ, 0x3c, !PT ;  /* 0x000000013c3c7812 */ /* 0x000fe400078e3cff */
[----:B------:R-:W-:-:S06]  /*a3f0*/  FSEL R65, R64, 1, P1 ;  /* 0x3f80000040417808 */ /* 0x000fcc0000800000 */
[----:B------:R-:W5:Y:S01]  /*a400*/  MUFU.RCP R65, R65 ;  /* 0x0000004100417308 */ /* 0x000f620000001000 */
[----:B-12---:R-:W5:Y:S07]  /*a410*/  LDTM.x16 R4, tmem[UR4+0x100] ;  /* 0x00010004000479ee */ /* 0x006f6e0008240000 */
[----:B------:R-:W1:Y:S01]  /*a420*/  @P1 MUFU.LG2 R64, R64 ;  /* 0x0000004000401308 */ /* 0x000e620000000c00 */
[-C--:B-----5:R-:W-:Y:S02]  /*a430*/  FMUL2 R10, R10.F32x2.HI_LO, R65.reuse.F32 ;  /* 0x000000410a0a724a */ /* 0x0a0fe40001000000 */
[----:B------:R-:W-:-:S02]  /*a440*/  FMUL2 R8, R8.F32x2.HI_LO, R65.F32 ;  /* 0x000000410808724a */ /* 0x000fc40001000000 */
[-C--:B------:R-:W-:Y:S01]  /*a450*/  FMUL2 R20, R6.F32x2.HI_LO, R65.reuse.F32 ;  /* 0x000000410614724a */ /* 0x080fe20001000000 */
[----:B------:R-:W-:Y:S01]  /*a460*/  F2FP.F16.F32.PACK_AB R7, R11, R10 ;  /* 0x0000000a0b07723e */ /* 0x000fe200000000ff */
[-C--:B------:R-:W-:Y:S01]  /*a470*/  FMUL2 R22, R4.F32x2.HI_LO, R65.reuse.F32 ;  /* 0x000000410416724a */ /* 0x080fe20001000000 */
[----:B------:R-:W-:Y:S01]  /*a480*/  F2FP.F16.F32.PACK_AB R6, R9, R8 ;  /* 0x000000080906723e */ /* 0x000fe200000000ff */
[-C--:B------:R-:W-:Y:S01]  /*a490*/  FMUL2 R18, R18.F32x2.HI_LO, R65.reuse.F32 ;  /* 0x000000411212724a */ /* 0x080fe20001000000 */
[----:B------:R-:W-:Y:S01]  /*a4a0*/  F2FP.F16.F32.PACK_AB R5, R21, R20 ;  /* 0x000000141505723e */ /* 0x000fe200000000ff */
[-C--:B------:R-:W-:Y:S01]  /*a4b0*/  FMUL2 R16, R16.F32x2.HI_LO, R65.reuse.F32 ;  /* 0x000000411010724a */ /* 0x080fe20001000000 */
[----:B------:R-:W-:Y:S01]  /*a4c0*/  F2FP.F16.F32.PACK_AB R4, R23, R22 ;  /* 0x000000161704723e */ /* 0x000fe200000000ff */
[-C--:B------:R-:W-:Y:S01]  /*a4d0*/  FMUL2 R14, R14.F32x2.HI_LO, R65.reuse.F32 ;  /* 0x000000410e0e724a */ /* 0x080fe20001000000 */
[----:B------:R-:W2:Y:S01]  /*a4e0*/  LDTM.x16 R20, tmem[UR4+0x110] ;  /* 0x00011004001479ee */ /* 0x000ea20008240000 */
[----:B------:R-:W-:Y:S01]  /*a4f0*/  FMUL2 R12, R12.F32x2.HI_LO, R65.F32 ;  /* 0x000000410c0c724a */ /* 0x000fe20001000000 */
[----:B------:R-:W-:Y:S01]  /*a500*/  F2FP.F16.F32.PACK_AB R39, R19, R18 ;  /* 0x000000121327723e */ /* 0x000fe200000000ff */
[----:B------:R5:W-:Y:S01]  /*a510*/  STS.128 [R61], R4 ;  /* 0x000000043d007388 */ /* 0x000be20000000c00 */
[----:B------:R-:W-:-:S02]  /*a520*/  F2FP.F16.F32.PACK_AB R38, R17, R16 ;  /* 0x000000101126723e */ /* 0x000fc400000000ff */
[----:B------:R-:W-:Y:S02]  /*a530*/  F2FP.F16.F32.PACK_AB R37, R15, R14 ;  /* 0x0000000e0f25723e */ /* 0x000fe400000000ff */
[----:B------:R-:W-:-:S05]  /*a540*/  F2FP.F16.F32.PACK_AB R36, R13, R12 ;  /* 0x0000000c0d24723e */ /* 0x000fca00000000ff */
[----:B------:R4:W-:Y:S01]  /*a550*/  STS.128 [R57], R36 ;  /* 0x0000002439007388 */ /* 0x0009e20000000c00 */
[-C--:B--2---:R-:W-:Y:S02]  /*a560*/  FMUL2 R34, R34.F32x2.HI_LO, R65.reuse.F32 ;  /* 0x000000412222724a */ /* 0x084fe40001000000 */
[-C--:B------:R-:W-:Y:S02]  /*a570*/  FMUL2 R32, R32.F32x2.HI_LO, R65.reuse.F32 ;  /* 0x000000412020724a */ /* 0x080fe40001000000 */
[-C--:B------:R-:W-:Y:S01]  /*a580*/  FMUL2 R30, R30.F32x2.HI_LO, R65.reuse.F32 ;  /* 0x000000411e1e724a */ /* 0x080fe20001000000 */
[----:B------:R-:W-:Y:S01]  /*a590*/  F2FP.F16.F32.PACK_AB R43, R35, R34 ;  /* 0x00000022232b723e */ /* 0x000fe200000000ff */
[-C--:B------:R-:W-:Y:S01]  /*a5a0*/  FMUL2 R28, R28.F32x2.HI_LO, R65.reuse.F32 ;  /* 0x000000411c1c724a */ /* 0x080fe20001000000 */
[----:B------:R-:W-:Y:S01]  /*a5b0*/  F2FP.F16.F32.PACK_AB R42, R33, R32 ;  /* 0x00000020212a723e */ /* 0x000fe200000000ff */
[-C--:B------:R-:W-:Y:S01]  /*a5c0*/  FMUL2 R26, R26.F32x2.HI_LO, R65.reuse.F32 ;  /* 0x000000411a1a724a */ /* 0x080fe20001000000 */
[----:B------:R-:W-:Y:S01]  /*a5d0*/  F2FP.F16.F32.PACK_AB R41, R31, R30 ;  /* 0x0000001e1f29723e */ /* 0x000fe200000000ff */
[----:B-----5:R-:W2:Y:S01]  /*a5e0*/  LDTM.x16 R4, tmem[UR4+0x120] ;  /* 0x00012004000479ee */ /* 0x020ea20008240000 */
[-C--:B------:R-:W-:Y:S01]  /*a5f0*/  FMUL2 R24, R24.F32x2.HI_LO, R65.reuse.F32 ;  /* 0x000000411818724a */ /* 0x080fe20001000000 */
[----:B------:R-:W-:Y:S01]  /*a600*/  F2FP.F16.F32.PACK_AB R40, R29, R28 ;  /* 0x0000001c1d28723e */ /* 0x000fe200000000ff */
[-C--:B------:R-:W-:Y:S01]  /*a610*/  FMUL2 R22, R22.F32x2.HI_LO, R65.reuse.F32 ;  /* 0x000000411616724a */ /* 0x080fe20001000000 */
[----:B------:R-:W-:Y:S01]  /*a620*/  F2FP.F16.F32.PACK_AB R47, R27, R26 ;  /* 0x0000001a1b2f723e */ /* 0x000fe200000000ff */
[----:B------:R-:W-:Y:S01]  /*a630*/  FMUL2 R20, R20.F32x2.HI_LO, R65.F32 ;  /* 0x000000411414724a */ /* 0x000fe20001000000 */
[----:B------:R-:W-:-:S02]  /*a640*/  F2FP.F16.F32.PACK_AB R46, R25, R24 ;  /* 0x00000018192e723e */ /* 0x000fc400000000ff */
[----:B------:R-:W-:Y:S02]  /*a650*/  F2FP.F16.F32.PACK_AB R45, R23, R22 ;  /* 0x00000016172d723e */ /* 0x000fe400000000ff */
[----:B------:R-:W-:Y:S02]  /*a660*/  F2FP.F16.F32.PACK_AB R44, R21, R20 ;  /* 0x00000014152c723e */ /* 0x000fe400000000ff */
[----:B------:R-:W5:Y:S03]  /*a670*/  LDTM.x16 R20, tmem[UR4+0x130] ;  /* 0x00013004001479ee */ /* 0x000f660008240000 */
[----:B------:R-:W-:Y:S04]  /*a680*/  STS.128 [R56], R44 ;  /* 0x0000002c38007388 */ /* 0x000fe80000000c00 */
[----:B------:R-:W-:Y:S01]  /*a690*/  STS.128 [R53], R40 ;  /* 0x0000002835007388 */ /* 0x000fe20000000c00 */
[----:B--2---:R-:W-:-:S02]  /*a6a0*/  FMUL2 R18, R18.F32x2.HI_LO, R65.F32 ;  /* 0x000000411212724a */ /* 0x004fc40001000000 */
[-C--:B------:R-:W-:Y:S02]  /*a6b0*/  FMUL2 R16, R16.F32x2.HI_LO, R65.reuse.F32 ;  /* 0x000000411010724a */ /* 0x080fe40001000000 */
[-C--:B------:R-:W-:Y:S01]  /*a6c0*/  FMUL2 R14, R14.F32x2.HI_LO, R65.reuse.F32 ;  /* 0x000000410e0e724a */ /* 0x080fe20001000000 */
[----:B----4-:R-:W-:Y:S01]  /*a6d0*/  F2FP.F16.F32.PACK_AB R39, R19, R18 ;  /* 0x000000121327723e */ /* 0x010fe200000000ff */
        /* <DEDUP_REMOVED lines=10> */
[-C--:B-----5:R-:W-:Y:S01]  /*a780*/  FMUL2 R34, R34.F32x2.HI_LO, R65.reuse.F32 ;  /* 0x000000412222724a */ /* 0x0a0fe20001000000 */
[----:B------:R-:W-:Y:S01]  /*a790*/  F2FP.F16.F32.PACK_AB R49, R7, R6 ;  /* 0x000000060731723e */ /* 0x000fe200000000ff */
[-C--:B------:R-:W-:Y:S01]  /*a7a0*/  FMUL2 R26, R26.F32x2.HI_LO, R65.reuse.F32 ;  /* 0x000000411a1a724a */ /* 0x080fe20001000000 */
[----:B------:R-:W-:Y:S01]  /*a7b0*/  F2FP.F16.F32.PACK_AB R48, R5, R4 ;  /* 0x000000040530723e */ /* 0x000fe200000000ff */
[-C--:B------:R-:W-:Y:S01]  /*a7c0*/  FMUL2 R32, R32.F32x2.HI_LO, R65.reuse.F32 ;  /* 0x000000412020724a */ /* 0x080fe20001000000 */
[----:B------:R-:W2:Y:S01]  /*a7d0*/  LDTM.x16 R4, tmem[UR4+0x140] ;  /* 0x00014004000479ee */ /* 0x000ea20008240000 */
[-C--:B------:R-:W-:Y:S01]  /*a7e0*/  FMUL2 R24, R24.F32x2.HI_LO, R65.reuse.F32 ;  /* 0x000000411818724a */ /* 0x080fe20001000000 */
[----:B------:R-:W-:Y:S01]  /*a7f0*/  F2FP.F16.F32.PACK_AB R35, R35, R34 ;  /* 0x000000222323723e */ /* 0x000fe200000000ff */
[-C--:B------:R-:W-:Y:S01]  /*a800*/  FMUL2 R30, R30.F32x2.HI_LO, R65.reuse.F32 ;  /* 0x000000411e1e724a */ /* 0x080fe20001000000 */
[----:B------:R-:W-:Y:S01]  /*a810*/  F2FP.F16.F32.PACK_AB R27, R27, R26 ;  /* 0x0000001a1b1b723e */ /* 0x000fe200000000ff */
[-C--:B------:R-:W-:Y:S01]  /*a820*/  FMUL2 R28, R28.F32x2.HI_LO, R65.reuse.F32 ;  /* 0x000000411c1c724a */ /* 0x080fe20001000000 */
[----:B------:R-:W-:Y:S01]  /*a830*/  F2FP.F16.F32.PACK_AB R34, R33, R32 ;  /* 0x000000202122723e */ /* 0x000fe200000000ff */
[-C--:B------:R-:W-:Y:S01]  /*a840*/  FMUL2 R22, R22.F32x2.HI_LO, R65.reuse.F32 ;  /* 0x000000411616724a */ /* 0x080fe20001000000 */
[----:B------:R-:W-:Y:S01]  /*a850*/  STS.128 [R61+0x2000], R48 ;  /* 0x002000303d007388 */ /* 0x000fe20000000c00 */
[----:B------:R-:W-:Y:S01]  /*a860*/  FMUL2 R20, R20.F32x2.HI_LO, R65.F32 ;  /* 0x000000411414724a */ /* 0x000fe20001000000 */
[----:B------:R-:W-:-:S02]  /*a870*/  F2FP.F16.F32.PACK_AB R26, R25, R24 ;  /* 0x00000018191a723e */ /* 0x000fc400000000ff */
[----:B------:R-:W-:Y:S01]  /*a880*/  F2FP.F16.F32.PACK_AB R33, R31, R30 ;  /* 0x0000001e1f21723e */ /* 0x000fe200000000ff */
[----:B------:R4:W-:Y:S01]  /*a890*/  STS.128 [R57+0x2000], R36 ;  /* 0x0020002439007388 */ /* 0x0009e20000000c00 */
[----:B------:R-:W-:Y:S02]  /*a8a0*/  F2FP.F16.F32.PACK_AB R32, R29, R28 ;  /* 0x0000001c1d20723e */ /* 0x000fe400000000ff */
[----:B------:R-:W-:Y:S02]  /*a8b0*/  F2FP.F16.F32.PACK_AB R25, R23, R22 ;  /* 0x000000161719723e */ /* 0x000fe400000000ff */
[----:B------:R-:W-:-:S05]  /*a8c0*/  F2FP.F16.F32.PACK_AB R24, R21, R20 ;  /* 0x000000141518723e */ /* 0x000fca00000000ff */
[----:B------:R5:W-:Y:S01]  /*a8d0*/  STS.128 [R56+0x2000], R24 ;  /* 0x0020001838007388 */ /* 0x000be20000000c00 */
[-C--:B--2---:R-:W-:Y:S02]  /*a8e0*/  FMUL2 R18, R18.F32x2.HI_LO, R65.reuse.F32 ;  /* 0x000000411212724a */ /* 0x084fe40001000000 */
[-C--:B------:R-:W-:Y:S01]  /*a8f0*/  FMUL2 R16, R16.F32x2.HI_LO, R65.reuse.F32 ;  /* 0x000000411010724a */ /* 0x080fe20001000000 */
[----:B------:R5:W-:Y:S01]  /*a900*/  STS.128 [R53+0x2000], R32 ;  /* 0x0020002035007388 */ /* 0x000be20000000c00 */
[-C--:B------:R-:W-:Y:S01]  /*a910*/  FMUL2 R14, R14.F32x2.HI_LO, R65.reuse.F32 ;  /* 0x000000410e0e724a */ /* 0x080fe20001000000 */
[----:B------:R-:W-:Y:S01]  /*a920*/  F2FP.F16.F32.PACK_AB R23, R19, R18 ;  /* 0x000000121317723e */ /* 0x000fe200000000ff */
[-C--:B------:R-:W-:Y:S01]  /*a930*/  FMUL2 R12, R12.F32x2.HI_LO, R65.reuse.F32 ;  /* 0x000000410c0c724a */ /* 0x080fe20001000000 */
[----:B------:R-:W-:Y:S01]  /*a940*/  F2FP.F16.F32.PACK_AB R22, R17, R16 ;  /* 0x000000101116723e */ /* 0x000fe200000000ff */
[-C--:B------:R-:W-:Y:S01]  /*a950*/  FMUL2 R10, R10.F32x2.HI_LO, R65.reuse.F32 ;  /* 0x000000410a0a724a */ /* 0x080fe20001000000 */
[----:B------:R-:W-:Y:S01]  /*a960*/  F2FP.F16.F32.PACK_AB R21, R15, R14 ;  /* 0x0000000e0f15723e */ /* 0x000fe200000000ff */
[----:B------:R-:W-:Y:S01]  /*a970*/  FMUL2 R28, R8.F32x2.HI_LO, R65.F32 ;  /* 0x00000041081c724a */ /* 0x000fe20001000000 */
[----:B------:R-:W-:-:S02]  /*a980*/  F2FP.F16.F32.PACK_AB R20, R13, R12 ;  /* 0x0000000c0d14723e */ /* 0x000fc400000000ff */
[----:B------:R-:W-:Y:S02]  /*a990*/  F2FP.F16.F32.PACK_AB R31, R11, R10 ;  /* 0x0000000a0b1f723e */ /* 0x000fe400000000ff */
[----:B------:R-:W-:Y:S01]  /*a9a0*/  F2FP.F16.F32.PACK_AB R30, R29, R28 ;  /* 0x0000001c1d1e723e */ /* 0x000fe200000000ff */
[-C--:B----4-:R-:W-:Y:S02]  /*a9b0*/  FMUL2 R36, R6.F32x2.HI_LO, R65.reuse.F32 ;  /* 0x000000410624724a */ /* 0x090fe40001000000 */
[----:B------:R-:W-:Y:S02]  /*a9c0*/  FMUL2 R38, R4.F32x2.HI_LO, R65.F32 ;  /* 0x000000410426724a */ /* 0x000fe40001000000 */
[----:B------:R-:W2:Y:S01]  /*a9d0*/  LDTM.x16 R4, tmem[UR4+0x150] ;  /* 0x00015004000479ee */ /* 0x000ea20008240000 */
[----:B------:R-:W-:Y:S01]  /*a9e0*/  F2FP.F16.F32.PACK_AB R29, R37, R36 ;  /* 0x00000024251d723e */ /* 0x000fe200000000ff */
[----:B------:R-:W-:Y:S01]  /*a9f0*/  ULEA UR4, UR7, UR15, 0x8 ;  /* 0x0000000f07047291 */ /* 0x000fe2000f8e40ff */
[----:B------:R-:W-:-:S03]  /*aa00*/  F2FP.F16.F32.PACK_AB R28, R39, R38 ;  /* 0x00000026271c723e */ /* 0x000fc600000000ff */
[----:B---3--:R-:W-:Y:S02]  /*aa10*/  UIADD3 UR5, UPT, UPT, -UR4, UR5, URZ ;  /* 0x0000000504057290 */ /* 0x008fe4000fffe1ff */
[----:B------:R5:W-:Y:S04]  /*aa20*/  STS.128 [R61+0x4000], R28 ;  /* 0x0040001c3d007388 */ /* 0x000be80000000c00 */
[----:B------:R5:W-:Y:S01]  /*aa30*/  STS.128 [R57+0x4000], R20 ;  /* 0x0040001439007388 */ /* 0x000be20000000c00 */
[----:B------:R-:W-:Y:S01]  /*aa40*/  ISETP.LT.AND P0, PT, R62, UR5, PT ;  /* 0x000000053e007c0c */ /* 0x000fe2000bf01270 */
[-C--:B--2---:R-:W-:Y:S02]  /*aa50*/  FMUL2 R36, R4.F32x2.HI_LO, R65.reuse.F32 ;  /* 0x000000410424724a */ /* 0x084fe40001000000 */
[----:B------:R-:W-:-:S02]  /*aa60*/  FMUL2 R4, R6.F32x2.HI_LO, R65.F32 ;  /* 0x000000410604724a */ /* 0x000fc40001000000 */
[-C--:B------:R-:W-:Y:S02]  /*aa70*/  FMUL2 R6, R10.F32x2.HI_LO, R65.reuse.F32 ;  /* 0x000000410a06724a */ /* 0x080fe40001000000 */
        /* <DEDUP_REMOVED lines=10> */
[----:B------:R-:W-:Y:S01]  /*ab20*/  F2FP.F16.F32.PACK_AB R11, R19, R18 ;  /* 0x00000012130b723e */ /* 0x000fe200000000ff */
[----:B------:R5:W-:Y:S01]  /*ab30*/  STS.128 [R56+0x4000], R4 ;  /* 0x0040000438007388 */ /* 0x000be20000000c00 */
[----:B------:R-:W-:Y:S02]  /*ab40*/  F2FP.F16.F32.PACK_AB R9, R15, R14 ;  /* 0x0000000e0f09723e */ /* 0x000fe400000000ff */
[----:B------:R-:W-:Y:S01]  /*ab50*/  F2FP.F16.F32.PACK_AB R8, R13, R12 ;  /* 0x0000000c0d08723e */ /* 0x000fe200000000ff */
[----:B------:R-:W-:Y:S01]  /*ab60*/  IMAD.MOV.U32 R13, RZ, RZ, -0x800000 ;  /* 0xff800000ff0d7424 */ /* 0x000fe200078e00ff */
[----:B------:R-:W1:Y:S03]  /*ab70*/  @P1 LDC R12, c[0x0][0x600] ;  /* 0x00018000ff0c1b82 */ /* 0x000e660000000800 */
[----:B------:R5:W-:Y:S01]  /*ab80*/  STS.128 [R53+0x4000], R8 ;  /* 0x0040000835007388 */ /* 0x000be20000000c00 */
[----:B------:R2:W-:Y:S06]  /*ab90*/  MEMBAR.ALL.CTA ;  /* 0x0000000000007992 */ /* 0x0005ec0000008000 */
[----:B--2---:R-:W2:Y:S01]  /*aba0*/  FENCE.VIEW.ASYNC.S ;  /* 0x00000000000073c6 */ /* 0x004ea20000000000 */
[----:B-1----:R-:W-:-:S04]  /*abb0*/  @P1 FFMA R12, R63, R12, R64 ;  /* 0x0000000c3f0c1223 */ /* 0x002fc80000000040 */
[----:B------:R-:W-:Y:S01]  /*abc0*/  @P1 FMUL R13, R12, 0.69314718246459960938 ;  /* 0x3f3172180c0d1820 */ /* 0x000fe20000400000 */
[----:B--2---:R5:W-:Y:S01]  /*abd0*/  SYNCS.ARRIVE.TRANS64.RED.ART0 RZ, [UR9], R52 ;  /* 0x00000034ffff79a7 */ /* 0x004be20008500409 */
[----:B------:R5:W-:Y:S01]  /*abe0*/  SYNCS.ARRIVE.TRANS64.ART0 RZ, [UR8+0x130], R52 ;  /* 0x00013034ffff79a7 */ /* 0x000be20008500008 */
[----:B------:R-:W-:Y:S05]  /*abf0*/  @!P0 BRA `(.L_x_86) ;  /* 0x00000000004c8947 */ /* 0x000fea0003800000 */
[----:B-----5:R-:W1:Y:S01]  /*ac00*/  LDC.64 R6, c[0x0][0x3c8] ;  /* 0x0000f200ff067b82 */ /* 0x020e620000000a00 */
[----:B------:R-:W-:Y:S01]  /*ac10*/  HFMA2 R63, -RZ, RZ, 0, 0 ;  /* 0x00000000ff3f7431 */ /* 0x000fe200000001ff */
[----:B------:R-:W-:Y:S01]  /*ac20*/  USHF.R.S32.HI UR5, URZ, 0x1f, UR12 ;  /* 0x0000001fff057899 */ /* 0x000fe2000801140c */
[----:B------:R-:W2:Y:S05]  /*ac30*/  LDCU.64 UR6, c[0x0][0x3b0] ;  /* 0x00007600ff0677ac */ /* 0x000eaa0008000a00 */
[----:B------:R-:W3:Y:S01]  /*ac40*/  LDC.64 R4, c[0x0][0x3d0] ;  /* 0x0000f400ff047b82 */ /* 0x000ee20000000a00 */
[----:B------:R-:W-:Y:S02]  /*ac50*/  USHF.R.S32.HI UR13, URZ, 0x1f, UR4 ;  /* 0x0000001fff0d7899 */ /* 0x000fe40008011404 */
[----:B------:R-:W-:Y:S01]  /*ac60*/  USHF.R.S32.HI UR10, URZ, 0x1f, UR11 ;  /* 0x0000001fff0a7899 */ /* 0x000fe2000801140b */
[----:B-1----:R-:W-:-:S04]  /*ac70*/  IMAD.WIDE.U32 R8, R6, UR12, R62 ;  /* 0x0000000c06087c25 */ /* 0x002fc8000f8e003e */
[----:B------:R-:W-:Y:S01]  /*ac80*/  IMAD R6, R6, UR5, RZ ;  /* 0x0000000506067c24 */ /* 0x000fe2000f8e02ff */
[----:B------:R-:W-:-:S03]  /*ac90*/  IADD3 R8, P0, PT, R8, UR4, RZ ;  /* 0x0000000408087c10 */ /* 0x000fc6000ff1e0ff */
[----:B------:R-:W-:Y:S02]  /*aca0*/  IMAD R7, R7, UR12, R6 ;  /* 0x0000000c07077c24 */ /* 0x000fe4000f8e0206 */
[----:B---3--:R-:W-:-:S03]  /*acb0*/  IMAD R6, R4, UR10, RZ ;  /* 0x0000000a04067c24 */ /* 0x008fc6000f8e02ff */
[----:B------:R-:W-:Y:S01]  /*acc0*/  IADD3.X R9, PT, PT, R9, UR13, R7, P0, !PT ;  /* 0x0000000d09097c10 */ /* 0x000fe200087fe407 */
[----:B------:R-:W-:Y:S02]  /*acd0*/  IMAD R5, R5, UR11, R6 ;  /* 0x0000000b05057c24 */ /* 0x000fe4000f8e0206 */
[----:B------:R-:W-:-:S05]  /*ace0*/  IMAD.WIDE.U32 R8, R4, UR11, R8 ;  /* 0x0000000b04087c25 */ /* 0x000fca000f8e0008 */
[----:B------:R-:W-:Y:S02]  /*acf0*/  IADD3 R5, PT, PT, R9, R5, RZ ;  /* 0x0000000509057210 */ /* 0x000fe40007ffe0ff */
[----:B--2---:R-:W-:-:S04]  /*ad00*/  LEA R4, P0, R8, UR6, 0x2 ;  /* 0x0000000608047c11 */ /* 0x004fc8000f8010ff */
[----:B------:R-:W-:-:S05]  /*ad10*/  LEA.HI.X R5, R8, UR7, R5, 0x2, P0 ;  /* 0x0000000708057c11 */ /* 0x000fca00080f1405 */
[----:B------:R1:W-:Y:S04]  /*ad20*/  STG.E desc[UR18][R4.64], R13 ;  /* 0x0000000d04007986 */ /* 0x0003e8000c101912 */
.L_x_86:
[----:B------:R-:W-:Y:S05]  /*ad30*/  BSYNC.RECONVERGENT B0 ;  /* 0x0000000000007941 */ /* 0x000fea0003800200 */
.L_x_85:
[----:B------:R-:W2:Y:S01]  /*ad40*/  LDCU UR4, c[0x0][0x610] ;  /* 0x0000c200ff0477ac */ /* 0x000ea20008000800 */
[----:B------:R-:W-:Y:S02]  /*ad50*/  R2UR UR20, R2 ;  /* 0x00000000021472ca */ /* 0x000fe400000e0000 */
[----:B------:R-:W-:Y:S01]  /*ad60*/  LOP3.LUT R55, R55, 0x1, RZ, 0x3c, !PT ;  /* 0x0000000137377812 */ /* 0x000fe200078e3cff */
[----:B------:R-:W3:Y:S01]  /*ad70*/  LDCU.U8 UR7, c[0x0][0x614] ;  /* 0x0000c280ff0777ac */ /* 0x000ee20008000000 */
[----:B------:R-:W4:Y:S01]  /*ad80*/  LDCU.U8 UR6, c[0x0][0x615] ;  /* 0x0000c2a0ff0677ac */ /* 0x000f220008000000 */
[----:B------:R-:W1:Y:S08]  /*ad90*/  LDCU.64 UR12, c[0x0][0x618] ;  /* 0x0000c300ff0c77ac */ /* 0x000e700008000a00 */
[----:B------:R-:W-:Y:S01]  /*ada0*/  UIADD3 UR20, UPT, UPT, UR17, UR20, URZ ;  /* 0x0000001411147290 */ /* 0x000fe2000fffe0ff */
[----:B------:R-:W5:Y:S03]  /*adb0*/  LDCU.U8 UR21, c[0x0][0x620] ;  /* 0x0000c400ff1577ac */ /* 0x000f660008000000 */
[----:B--2---:R-:W-:-:S02]  /*adc0*/  UIMAD.WIDE.U32 UR4, UR20, UR4, URZ ;  /* 0x00000004140472a5 */ /* 0x004fc4000f8e00ff */
[----:B------:R-:W-:Y:S01]  /*add0*/  IMAD.U32 R2, RZ, RZ, UR20 ;  /* 0x00000014ff027e24 */ /* 0x000fe2000f8e00ff */
[----:B------:R-:W2:Y:S01]  /*ade0*/  LDCU UR10, c[0x0][0x624] ;  /* 0x0000c480ff0a77ac */ /* 0x000ea20008000800 */
[----:B------:R-:W-:Y:S01]  /*adf0*/  UIADD3 UR4, UPT, UPT, UR20, -UR5, URZ ;  /* 0x8000000514047290 */ /* 0x000fe2000fffe0ff */
[----:B------:R-:W1:Y:S03]  /*ae00*/  LDCU.U8 UR11, c[0x0][0x621] ;  /* 0x0000c420ff0b77ac */ /* 0x000e660008000000 */
[----:B---3--:R-:W-:Y:S01]  /*ae10*/  USHF.R.U32.HI UR4, URZ, UR7, UR4 ;  /* 0x00000007ff047299 */ /* 0x008fe20008011604 */
[----:B------:R-:W3:Y:S03]  /*ae20*/  LDCU UR7, c[0x0][0x60c] ;  /* 0x0000c180ff0777ac */ /* 0x000ee60008000800 */
[----:B------:R-:W-:-:S02]  /*ae30*/  UIADD3 UR4, UPT, UPT, UR5, UR4, URZ ;  /* 0x0000000405047290 */ /* 0x000fc4000fffe0ff */
[----:B--2---:R-:W-:Y:S02]  /*ae40*/  UISETP.GE.AND UP0, UPT, UR20, UR10, UPT ;  /* 0x0000000a1400728c */ /* 0x004fe4000bf06270 */
[----:B----4-:R-:W-:-:S04]  /*ae50*/  USHF.R.U32.HI UR6, URZ, UR6, UR4 ;  /* 0x00000006ff067299 */ /* 0x010fc80008011604 */
[----:B-1----:R-:W-:-:S04]  /*ae60*/  UIMAD.WIDE.U32 UR4, UR6, UR13, URZ ;  /* 0x0000000d060472a5 */ /* 0x002fc8000f8e00ff */
[----:B------:R-:W-:-:S04]  /*ae70*/  UIADD3 UR4, UPT, UPT, UR6, -UR5, URZ ;  /* 0x8000000506047290 */ /* 0x000fc8000fffe0ff */
[----:B-----5:R-:W-:-:S04]  /*ae80*/  USHF.R.U32.HI UR4, URZ, UR21, UR4 ;  /* 0x00000015ff047299 */ /* 0x020fc80008011604 */
[----:B------:R-:W-:Y:S02]  /*ae90*/  UIADD3 UR4, UPT, UPT, UR5, UR4, URZ ;  /* 0x0000000405047290 */ /* 0x000fe4000fffe0ff */
[----:B------:R-:W-:Y:S02]  /*aea0*/  UIADD3 UR5, UPT, UPT, -UR6, URZ, URZ ;  /* 0x000000ff06057290 */ /* 0x000fe4000fffe1ff */
[----:B------:R-:W-:Y:S02]  /*aeb0*/  USHF.R.U32.HI UR11, URZ, UR11, UR4 ;  /* 0x0000000bff0b7299 */ /* 0x000fe40008011604 */
[----:B---3--:R-:W-:Y:S02]  /*aec0*/  UIMAD UR7, UR7, UR5, UR20 ;  /* 0x00000005070772a4 */ /* 0x008fe4000f8e0214 */
[----:B------:R-:W-:-:S04]  /*aed0*/  UIADD3 UR4, UPT, UPT, -UR11, URZ, URZ ;  /* 0x000000ff0b047290 */ /* 0x000fc8000fffe1ff */
[----:B------:R-:W-:Y:S01]  /*aee0*/  UIMAD UR12, UR12, UR4, UR6 ;  /* 0x000000040c0c72a4 */ /* 0x000fe2000f8e0206 */
[----:B------:R-:W-:Y:S11]  /*aef0*/  BRA.U !UP0, `(.L_x_87) ;  /* 0xffffffed08c07547 */ /* 0x000ff6000b83ffff */
.L_x_79:
[----:B------:R-:W-:-:S04]  /*af00*/  SHF.L.U32 R60, R60, 0x1f, RZ ;  /* 0x0000001f3c3c7819 */ /* 0x000fc800000006ff */
[----:B------:R-:W1:Y:S02]  /*af10*/  SYNCS.PHASECHK.TRANS64.TRYWAIT P0, [UR8+0x138], R60 ;  /* 0x0001383cff0075a7 */ /* 0x000e640008001108 */
[----:B-1----:R-:W-:Y:S05]  /*af20*/  @!P0 BRA `(.L_x_88) ;  /* 0x0000000c00908947 */ /* 0x002fea0003800000 */
.L_x_148:
[----:B------:R-:W-:Y:S06]  /*af30*/  BAR.ARV 0x2, 0x120 ;  /* 0x0084800000007b1d */ /* 0x000fec0000002000 */
[----:B------:R-:W-:Y:S05]  /*af40*/  BRA `(.L_x_89) ;  /* 0x0000000000347947 */ /* 0x000fea0003800000 */
.L_x_78:
[----:B------:R-:W-:Y:S05]  /*af50*/  @P0 BRA `(.L_x_90) ;  /* 0x00000000002c0947 */ /* 0x000fea0003800000 */
[----:B-1-3--:R-:W1:Y:S01]  /*af60*/  S2UR UR4, SR_CgaCtaId ;  /* 0x00000000000479c3 */ /* 0x00ae620000008800 */
        /* <DEDUP_REMOVED lines=8> */
[----:B-1----:R1:W3:Y:S01]  /*aff0*/  SYNCS.EXCH.64 URZ, [UR6+0x160], UR4 ;  /* 0x0001600406ff75b2 */ /* 0x0022e20008000100 */
[----:B------:R-:W-:Y:S01]  /*b000*/  NOP ;  /* 0x0000000000007918 */ /* 0x000fe20000000000 */
.L_x_90:
[----:B------:R-:W-:Y:S01]  /*b010*/  NOP ;  /* 0x0000000000007918 */ /* 0x000fe20000000000 */
.L_x_89:
[----:B------:R-:W-:-:S13]  /*b020*/  ISETP.NE.AND P0, PT, R0, 0xc, PT ;  /* 0x0000000c0000780c */ /* 0x000fda0003f05270 */
        /* <DEDUP_REMOVED lines=12> */
.L_x_91:
[----:B------:R-:W-:Y:S01]  /*b0f0*/  NOP ;  /* 0x0000000000007918 */ /* 0x000fe20000000000 */
[----:B-1-34-:R-:W-:Y:S05]  /*b100*/  EXIT ;  /* 0x000000000000794d */ /* 0x01afea0003800000 */
.L_x_12:
[----:B------:R-:W-:Y:S02]  /*b110*/  MOV R4, UR5 ;  /* 0x0000000500047c02 */ /* 0x000fe40008000f00 */
[----:B------:R-:W-:-:S07]  /*b120*/  MOV R13, R12 ;  /* 0x0000000c000d7202 */ /* 0x000fce0000000f00 */
.L_x_92:
[----:B-1----:R1:W2:Y:S02]  /*b130*/  SYNCS.PHASECHK.TRANS64.TRYWAIT P0, [R4+URZ+0x80], R13 ;  /* 0x0000800d040075a7 */ /* 0x0022a400080011ff */
[----:B--2---:R-:W-:Y:S05]  /*b140*/  @!P0 NANOSLEEP.SYNCS 0x989680 ;  /* 0x009896800000895d */ /* 0x004fea0003900000 */
[----:B------:R-:W2:Y:S02]  /*b150*/  @!P0 SYNCS.PHASECHK.TRANS64 P0, [R4+URZ+0x80], R13 ;  /* 0x0000800d040085a7 */ /* 0x000ea400080010ff */
[----:B--2---:R-:W-:Y:S05]  /*b160*/  @!P0 BRA `(.L_x_92) ;  /* 0xfffffffc00f08947 */ /* 0x004fea000383ffff */
[----:B------:R-:W-:Y:S05]  /*b170*/  BRA `(.L_x_93) ;  /* 0xffffff5c00e47947 */ /* 0x000fea000383ffff */
.L_x_14:
[----:B-12---:R-:W-:Y:S02]  /*b180*/  MOV R4, UR7 ;  /* 0x0000000700047c02 */ /* 0x006fe40008000f00 */
[----:B------:R-:W-:-:S07]  /*b190*/  MOV R13, R12 ;  /* 0x0000000c000d7202 */ /* 0x000fce0000000f00 */
.L_x_94:
[----:B-1----:R1:W2:Y:S02]  /*b1a0*/  SYNCS.PHASECHK.TRANS64.TRYWAIT P0, [R4+URZ+0x8], R13 ;  /* 0x0000080d040075a7 */ /* 0x0022a400080011ff */
[----:B--2---:R-:W-:Y:S05]  /*b1b0*/  @!P0 NANOSLEEP.SYNCS 0x989680 ;  /* 0x009896800000895d */ /* 0x004fea0003900000 */
[----:B------:R-:W2:Y:S02]  /*b1c0*/  @!P0 SYNCS.PHASECHK.TRANS64 P0, [R4+URZ+0x8], R13 ;  /* 0x0000080d040085a7 */ /* 0x000ea400080010ff */
[----:B--2---:R-:W-:Y:S05]  /*b1d0*/  @!P0 BRA `(.L_x_94) ;  /* 0xfffffffc00f08947 */ /* 0x004fea000383ffff */
[----:B------:R-:W-:Y:S05]  /*b1e0*/  BRA `(.L_x_95) ;  /* 0xffffff6000887947 */ /* 0x000fea000383ffff */
.L_x_16:
[----:B-123--:R-:W-:Y:S02]  /*b1f0*/  MOV R4, UR4 ;  /* 0x0000000400047c02 */ /* 0x00efe40008000f00 */
[----:B------:R-:W-:-:S07]  /*b200*/  MOV R13, R12 ;  /* 0x0000000c000d7202 */ /* 0x000fce0000000f00 */
.L_x_96:
[----:B-1----:R1:W2:Y:S02]  /*b210*/  SYNCS.PHASECHK.TRANS64.TRYWAIT P0, [R4+URZ+0x80], R13 ;  /* 0x0000800d040075a7 */ /* 0x0022a400080011ff */
[----:B--2---:R-:W-:Y:S05]  /*b220*/  @!P0 NANOSLEEP.SYNCS 0x989680 ;  /* 0x009896800000895d */ /* 0x004fea0003900000 */
[----:B------:R-:W2:Y:S02]  /*b230*/  @!P0 SYNCS.PHASECHK.TRANS64 P0, [R4+URZ+0x80], R13 ;  /* 0x0000800d040085a7 */ /* 0x000ea400080010ff */
[----:B--2---:R-:W-:Y:S05]  /*b240*/  @!P0 BRA `(.L_x_96) ;  /* 0xfffffffc00f08947 */ /* 0x004fea000383ffff */
[----:B------:R-:W-:Y:S05]  /*b250*/  BRA `(.L_x_97) ;  /* 0xffffff6400307947 */ /* 0x000fea000383ffff */
.L_x_19:
[----:B-1234-:R-:W-:Y:S02]  /*b260*/  MOV R4, UR5 ;  /* 0x0000000500047c02 */ /* 0x01efe40008000f00 */
[----:B------:R-:W-:-:S07]  /*b270*/  MOV R13, R12 ;  /* 0x0000000c000d7202 */ /* 0x000fce0000000f00 */
.L_x_98:
[----:B-1----:R1:W2:Y:S02]  /*b280*/  SYNCS.PHASECHK.TRANS64.TRYWAIT P0, [R4+URZ+0x80], R13 ;  /* 0x0000800d040075a7 */ /* 0x0022a400080011ff */
[----:B--2---:R-:W-:Y:S05]  /*b290*/  @!P0 NANOSLEEP.SYNCS 0x989680 ;  /* 0x009896800000895d */ /* 0x004fea0003900000 */
[----:B------:R-:W2:Y:S02]  /*b2a0*/  @!P0 SYNCS.PHASECHK.TRANS64 P0, [R4+URZ+0x80], R13 ;  /* 0x0000800d040085a7 */ /* 0x000ea400080010ff */
[----:B--2---:R-:W-:Y:S05]  /*b2b0*/  @!P0 BRA `(.L_x_98) ;  /* 0xfffffffc00f08947 */ /* 0x004fea000383ffff */
[----:B------:R-:W-:Y:S05]  /*b2c0*/  BRA `(.L_x_99) ;  /* 0xffffff6800387947 */ /* 0x000fea000383ffff */
.L_x_21:
[----:B---345:R-:W-:Y:S02]  /*b2d0*/  MOV R4, UR4 ;  /* 0x0000000400047c02 */ /* 0x038fe40008000f00 */
[-C--:B------:R-:W-:Y:S02]  /*b2e0*/  MOV R12, R8.reuse ;  /* 0x00000008000c7202 */ /* 0x080fe40000000f00 */
[----:B------:R-:W-:-:S07]  /*b2f0*/  MOV R13, R8 ;  /* 0x00000008000d7202 */ /* 0x000fce0000000f00 */
.L_x_100:
[----:B-1----:R1:W2:Y:S02]  /*b300*/  SYNCS.PHASECHK.TRANS64.TRYWAIT P0, [R4+URZ+0x80], R13 ;  /* 0x0000800d040075a7 */ /* 0x0022a400080011ff */
[----:B--2---:R-:W-:Y:S05]  /*b310*/  @!P0 NANOSLEEP.SYNCS 0x989680 ;  /* 0x009896800000895d */ /* 0x004fea0003900000 */
[----:B------:R-:W2:Y:S02]  /*b320*/  @!P0 SYNCS.PHASECHK.TRANS64 P0, [R4+URZ+0x80], R13 ;  /* 0x0000800d040085a7 */ /* 0x000ea400080010ff */
[----:B--2---:R-:W-:Y:S05]  /*b330*/  @!P0 BRA `(.L_x_100) ;  /* 0xfffffffc00f08947 */ /* 0x004fea000383ffff */
[----:B------:R-:W-:Y:S05]  /*b340*/  BRA `(.L_x_101) ;  /* 0xffffff68005c7947 */ /* 0x000fea000383ffff */
.L_x_25:
[----:B------:R-:W-:Y:S02]  /*b350*/  MOV R4, UR5 ;  /* 0x0000000500047c02 */ /* 0x000fe40008000f00 */
[----:B------:R-:W-:-:S07]  /*b360*/  MOV R11, R10 ;  /* 0x0000000a000b7202 */ /* 0x000fce0000000f00 */
.L_x_102:
[----:B-1----:R1:W2:Y:S02]  /*b370*/  SYNCS.PHASECHK.TRANS64.TRYWAIT P0, [R4+URZ+0x80], R11 ;  /* 0x0000800b040075a7 */ /* 0x0022a400080011ff */
[----:B--2---:R-:W-:Y:S05]  /*b380*/  @!P0 NANOSLEEP.SYNCS 0x989680 ;  /* 0x009896800000895d */ /* 0x004fea0003900000 */
[----:B------:R-:W2:Y:S02]  /*b390*/  @!P0 SYNCS.PHASECHK.TRANS64 P0, [R4+URZ+0x80], R11 ;  /* 0x0000800b040085a7 */ /* 0x000ea400080010ff */
[----:B--2---:R-:W-:Y:S05]  /*b3a0*/  @!P0 BRA `(.L_x_102) ;  /* 0xfffffffc00f08947 */ /* 0x004fea000383ffff */
[----:B------:R-:W-:Y:S05]  /*b3b0*/  BRA `(.L_x_103) ;  /* 0xffffff7000347947 */ /* 0x000fea000383ffff */
.L_x_27:
[----:B------:R-:W-:Y:S02]  /*b3c0*/  MOV R4, UR4 ;  /* 0x0000000400047c02 */ /* 0x000fe40008000f00 */
[----:B------:R-:W-:-:S07]  /*b3d0*/  MOV R9, R8 ;  /* 0x0000000800097202 */ /* 0x000fce0000000f00 */
.L_x_104:
[----:B-1----:R1:W2:Y:S02]  /*b3e0*/  SYNCS.PHASECHK.TRANS64.TRYWAIT P0, [R4+URZ+0x8], R9 ;  /* 0x00000809040075a7 */ /* 0x0022a400080011ff */
[----:B--2---:R-:W-:Y:S05]  /*b3f0*/  @!P0 NANOSLEEP.SYNCS 0x989680 ;  /* 0x009896800000895d */ /* 0x004fea0003900000 */
[----:B------:R-:W2:Y:S02]  /*b400*/  @!P0 SYNCS.PHASECHK.TRANS64 P0, [R4+URZ+0x8], R9 ;  /* 0x00000809040085a7 */ /* 0x000ea400080010ff */
[----:B--2---:R-:W-:Y:S05]  /*b410*/  @!P0 BRA `(.L_x_104) ;  /* 0xfffffffc00f08947 */ /* 0x004fea000383ffff */
[----:B------:R-:W-:Y:S05]  /*b420*/  BRA `(.L_x_105) ;  /* 0xffffff7000387947 */ /* 0x000fea000383ffff */
.L_x_29:
[----:B-1----:R-:W-:Y:S02]  /*b430*/  MOV R4, UR4 ;  /* 0x0000000400047c02 */ /* 0x002fe40008000f00 */
[----:B------:R-:W-:-:S07]  /*b440*/  MOV R9, R8 ;  /* 0x0000000800097202 */ /* 0x000fce0000000f00 */
.L_x_106:
[----:B-1----:R1:W2:Y:S02]  /*b450*/  SYNCS.PHASECHK.TRANS64.TRYWAIT P0, [R4+URZ+0x8], R9 ;  /* 0x00000809040075a7 */ /* 0x0022a400080011ff */
[----:B--2---:R-:W-:Y:S05]  /*b460*/  @!P0 NANOSLEEP.SYNCS 0x989680 ;  /* 0x009896800000895d */ /* 0x004fea0003900000 */
[----:B------:R-:W2:Y:S02]  /*b470*/  @!P0 SYNCS.PHASECHK.TRANS64 P0, [R4+URZ+0x8], R9 ;  /* 0x00000809040085a7 */ /* 0x000ea400080010ff */
[----:B--2---:R-:W-:Y:S05]  /*b480*/  @!P0 BRA `(.L_x_106) ;  /* 0xfffffffc00f08947 */ /* 0x004fea000383ffff */
[----:B------:R-:W-:Y:S05]  /*b490*/  BRA `(.L_x_28) ;  /* 0xffffff70003c7947 */ /* 0x000fea000383ffff */
.L_x_36:
[----:B------:R-:W-:-:S07]  /*b4a0*/  MOV R13, R12 ;  /* 0x0000000c000d7202 */ /* 0x000fce0000000f00 */
.L_x_107:
[----:B-1----:R1:W2:Y:S02]  /*b4b0*/  SYNCS.PHASECHK.TRANS64.TRYWAIT P0, [R8+URZ], R13 ;  /* 0x0000000d080075a7 */ /* 0x0022a400080011ff */
[----:B--2---:R-:W-:Y:S05]  /*b4c0*/  @!P0 NANOSLEEP.SYNCS 0x989680 ;  /* 0x009896800000895d */ /* 0x004fea0003900000 */
[----:B------:R-:W2:Y:S02]  /*b4d0*/  @!P0 SYNCS.PHASECHK.TRANS64 P0, [R8+URZ], R13 ;  /* 0x0000000d080085a7 */ /* 0x000ea400080010ff */
[----:B--2---:R-:W-:Y:S05]  /*b4e0*/  @!P0 BRA `(.L_x_107) ;  /* 0xfffffffc00f08947 */ /* 0x004fea000383ffff */
[----:B------:R-:W-:Y:S05]  /*b4f0*/  BRA `(.L_x_35) ;  /* 0xffffff74000c7947 */ /* 0x000fea000383ffff */
.L_x_39:
[----:B------:R-:W-:-:S07]  /*b500*/  MOV R11, R10 ;  /* 0x0000000a000b7202 */ /* 0x000fce0000000f00 */
.L_x_108:
[----:B-1----:R1:W2:Y:S02]  /*b510*/  SYNCS.PHASECHK.TRANS64.TRYWAIT P0, [R5+URZ], R11 ;  /* 0x0000000b050075a7 */ /* 0x0022a400080011ff */
[----:B--2---:R-:W-:Y:S05]  /*b520*/  @!P0 NANOSLEEP.SYNCS 0x989680 ;  /* 0x009896800000895d */ /* 0x004fea0003900000 */
[----:B------:R-:W2:Y:S02]  /*b530*/  @!P0 SYNCS.PHASECHK.TRANS64 P0, [R5+URZ], R11 ;  /* 0x0000000b050085a7 */ /* 0x000ea400080010ff */
[----:B--2---:R-:W-:Y:S05]  /*b540*/  @!P0 BRA `(.L_x_108) ;  /* 0xfffffffc00f08947 */ /* 0x004fea000383ffff */
[----:B------:R-:W-:Y:S05]  /*b550*/  BRA `(.L_x_38) ;  /* 0xffffff7400847947 */ /* 0x000fea000383ffff */
.L_x_42:
[----:B------:R-:W-:Y:S02]  /*b560*/  MOV R4, UR4 ;  /* 0x0000000400047c02 */ /* 0x000fe40008000f00 */
[----:B------:R-:W-:-:S07]  /*b570*/  MOV R9, R8 ;  /* 0x0000000800097202 */ /* 0x000fce0000000f00 */
.L_x_109:
[----:B-1----:R1:W2:Y:S02]  /*b580*/  SYNCS.PHASECHK.TRANS64.TRYWAIT P0, [R4+URZ], R9 ;  /* 0x00000009040075a7 */ /* 0x0022a400080011ff */
[----:B--2---:R-:W-:Y:S05]  /*b590*/  @!P0 NANOSLEEP.SYNCS 0x989680 ;  /* 0x009896800000895d */ /* 0x004fea0003900000 */
[----:B------:R-:W2:Y:S02]  /*b5a0*/  @!P0 SYNCS.PHASECHK.TRANS64 P0, [R4+URZ], R9 ;  /* 0x00000009040085a7 */ /* 0x000ea400080010ff */
[----:B--2---:R-:W-:Y:S05]  /*b5b0*/  @!P0 BRA `(.L_x_109) ;  /* 0xfffffffc00f08947 */ /* 0x004fea000383ffff */
[----:B------:R-:W-:Y:S05]  /*b5c0*/  BRA `(.L_x_110) ;  /* 0xffffff7c00487947 */ /* 0x000fea000383ffff */
.L_x_43:
[----:B-1----:R-:W-:Y:S02]  /*b5d0*/  MOV R4, UR14 ;  /* 0x0000000e00047c02 */ /* 0x002fe40008000f00 */
[----:B------:R-:W-:-:S07]  /*b5e0*/  MOV R9, R8 ;  /* 0x0000000800097202 */ /* 0x000fce0000000f00 */
.L_x_111:
[----:B-1----:R1:W2:Y:S02]  /*b5f0*/  SYNCS.PHASECHK.TRANS64.TRYWAIT P0, [R4+URZ+0x10], R9 ;  /* 0x00001009040075a7 */ /* 0x0022a400080011ff */
[----:B--2---:R-:W-:Y:S05]  /*b600*/  @!P0 NANOSLEEP.SYNCS 0x989680 ;  /* 0x009896800000895d */ /* 0x004fea0003900000 */
[----:B------:R-:W2:Y:S02]  /*b610*/  @!P0 SYNCS.PHASECHK.TRANS64 P0, [R4+URZ+0x10], R9 ;  /* 0x00001009040085a7 */ /* 0x000ea400080010ff */
[----:B--2---:R-:W-:Y:S05]  /*b620*/  @!P0 BRA `(.L_x_111) ;  /* 0xfffffffc00f08947 */ /* 0x004fea000383ffff */
[----:B------:R-:W-:Y:S05]  /*b630*/  BRA `(.L_x_112) ;  /* 0xffffff7c003c7947 */ /* 0x000fea000383ffff */
.L_x_45:
[----:B------:R-:W-:Y:S02]  /*b640*/  MOV R11, UR18 ;  /* 0x00000012000b7c02 */ /* 0x000fe40008000f00 */
[----:B------:R-:W-:Y:S07]  /*b650*/  MOV R20, R21 ;  /* 0x0000001500147202 */ /* 0x000fee0000000f00 */
.L_x_113:
[----:B-1----:R1:W2:Y:S02]  /*b660*/  SYNCS.PHASECHK.TRANS64.TRYWAIT P0, [R11+URZ+0x10], R21 ;  /* 0x000010150b0075a7 */ /* 0x0022a400080011ff */
[----:B--2---:R-:W-:Y:S05]  /*b670*/  @!P0 NANOSLEEP.SYNCS 0x989680 ;  /* 0x009896800000895d */ /* 0x004fea0003900000 */
[----:B------:R-:W2:Y:S02]  /*b680*/  @!P0 SYNCS.PHASECHK.TRANS64 P0, [R11+URZ+0x10], R21 ;  /* 0x000010150b0085a7 */ /* 0x000ea400080010ff */
[----:B--2---:R-:W-:Y:S05]  /*b690*/  @!P0 BRA `(.L_x_113) ;  /* 0xfffffffc00f08947 */ /* 0x004fea000383ffff */
[----:B------:R-:W-:Y:S05]  /*b6a0*/  BRA `(.L_x_114) ;  /* 0xffffff7c00fc7947 */ /* 0x000fea000383ffff */
.L_x_46:
[----:B-1----:R-:W-:Y:S02]  /*b6b0*/  MOV R11, UR4 ;  /* 0x00000004000b7c02 */ /* 0x002fe40008000f00 */
[----:B------:R-:W-:Y:S07]  /*b6c0*/  MOV R15, R14 ;  /* 0x0000000e000f7202 */ /* 0x000fee0000000f00 */
.L_x_115:
[----:B-1----:R1:W2:Y:S02]  /*b6d0*/  SYNCS.PHASECHK.TRANS64.TRYWAIT P0, [R11+URZ+0xf8], R15 ;  /* 0x0000f80f0b0075a7 */ /* 0x0022a400080011ff */
[----:B--2---:R-:W-:Y:S05]  /*b6e0*/  @!P0 NANOSLEEP.SYNCS 0x989680 ;  /* 0x009896800000895d */ /* 0x004fea0003900000 */
[----:B------:R-:W2:Y:S02]  /*b6f0*/  @!P0 SYNCS.PHASECHK.TRANS64 P0, [R11+URZ+0xf8], R15 ;  /* 0x0000f80f0b0085a7 */ /* 0x000ea400080010ff */
[----:B--2---:R-:W-:Y:S05]  /*b700*/  @!P0 BRA `(.L_x_115) ;  /* 0xfffffffc00f08947 */ /* 0x004fea000383ffff */
[----:B------:R-:W-:Y:S05]  /*b710*/  BRA `(.L_x_116) ;  /* 0xffffff7c00f87947 */ /* 0x000fea000383ffff */
.L_x_47:
[----:B------:R-:W-:Y:S02]  /*b720*/  MOV R21, UR4 ;  /* 0x0000000400157c02 */ /* 0x000fe40008000f00 */
[----:B------:R-:W-:Y:S07]  /*b730*/  MOV R15, R14 ;  /* 0x0000000e000f7202 */ /* 0x000fee0000000f00 */
.L_x_117:
[----:B-1----:R1:W2:Y:S02]  /*b740*/  SYNCS.PHASECHK.TRANS64.TRYWAIT P0, [R21+URZ+0x100], R15 ;  /* 0x0001000f150075a7 */ /* 0x0022a400080011ff */
[----:B--2---:R-:W-:Y:S05]  /*b750*/  @!P0 NANOSLEEP.SYNCS 0x989680 ;  /* 0x009896800000895d */ /* 0x004fea0003900000 */
[----:B------:R-:W2:Y:S02]  /*b760*/  @!P0 SYNCS.PHASECHK.TRANS64 P0, [R21+URZ+0x100], R15 ;  /* 0x0001000f150085a7 */ /* 0x000ea400080010ff */
[----:B--2---:R-:W-:Y:S05]  /*b770*/  @!P0 BRA `(.L_x_117) ;  /* 0xfffffffc00f08947 */ /* 0x004fea000383ffff */
[----:B------:R-:W-:Y:S05]  /*b780*/  BRA `(.L_x_118) ;  /* 0xffffff8000707947 */ /* 0x000fea000383ffff */
.L_x_48:
[----:B------:R-:W-:Y:S02]  /*b790*/  MOV R11, UR21 ;  /* 0x00000015000b7c02 */ /* 0x000fe40008000f00 */
[----:B------:R-:W-:Y:S07]  /*b7a0*/  MOV R14, R15 ;  /* 0x0000000f000e7202 */ /* 0x000fee0000000f00 */
.L_x_119:
[----:B-1----:R1:W2:Y:S02]  /*b7b0*/  SYNCS.PHASECHK.TRANS64.TRYWAIT P0, [R11+URZ+0x10], R15 ;  /* 0x0000100f0b0075a7 */ /* 0x0022a400080011ff */
[----:B--2---:R-:W-:Y:S05]  /*b7c0*/  @!P0 NANOSLEEP.SYNCS 0x989680 ;  /* 0x009896800000895d */ /* 0x004fea0003900000 */
[----:B------:R-:W2:Y:S02]  /*b7d0*/  @!P0 SYNCS.PHASECHK.TRANS64 P0, [R11+URZ+0x10], R15 ;  /* 0x0000100f0b0085a7 */ /* 0x000ea400080010ff */
[----:B--2---:R-:W-:Y:S05]  /*b7e0*/  @!P0 BRA `(.L_x_119) ;  /* 0xfffffffc00f08947 */ /* 0x004fea000383ffff */
[----:B------:R-:W-:Y:S05]  /*b7f0*/  BRA `(.L_x_120) ;  /* 0xffffff8000b47947 */ /* 0x000fea000383ffff */
.L_x_50:
[----:B------:R-:W-:Y:S02]  /*b800*/  MOV R4, UR7 ;  /* 0x0000000700047c02 */ /* 0x000fe40008000f00 */
[----:B------:R-:W-:-:S07]  /*b810*/  MOV R9, R8 ;  /* 0x0000000800097202 */ /* 0x000fce0000000f00 */
.L_x_121:
[----:B---3--:R3:W4:Y:S02]  /*b820*/  SYNCS.PHASECHK.TRANS64.TRYWAIT P0, [R4+URZ+0x10], R9 ;  /* 0x00001009040075a7 */ /* 0x00872400080011ff */
[----:B----4-:R-:W-:Y:S05]  /*b830*/  @!P0 NANOSLEEP.SYNCS 0x989680 ;  /* 0x009896800000895d */ /* 0x010fea0003900000 */
[----:B------:R-:W4:Y:S02]  /*b840*/  @!P0 SYNCS.PHASECHK.TRANS64 P0, [R4+URZ+0x10], R9 ;  /* 0x00001009040085a7 */ /* 0x000f2400080010ff */
[----:B----4-:R-:W-:Y:S05]  /*b850*/  @!P0 BRA `(.L_x_121) ;  /* 0xfffffffc00f08947 */ /* 0x010fea000383ffff */
[----:B------:R-:W-:Y:S05]  /*b860*/  BRA `(.L_x_122) ;  /* 0xffffff8400547947 */ /* 0x000fea000383ffff */
.L_x_51:
[----:B------:R-:W-:Y:S02]  /*b870*/  MOV R7, UR4 ;  /* 0x0000000400077c02 */ /* 0x000fe40008000f00 */
[----:B------:R-:W-:-:S07]  /*b880*/  MOV R9, R8 ;  /* 0x0000000800097202 */ /* 0x000fce0000000f00 */
.L_x_123:
[----:B---3--:R3:W4:Y:S02]  /*b890*/  SYNCS.PHASECHK.TRANS64.TRYWAIT P0, [R7+URZ+0xf8], R9 ;  /* 0x0000f809070075a7 */ /* 0x00872400080011ff */
[----:B----4-:R-:W-:Y:S05]  /*b8a0*/  @!P0 NANOSLEEP.SYNCS 0x989680 ;  /* 0x009896800000895d */ /* 0x010fea0003900000 */
[----:B------:R-:W4:Y:S02]  /*b8b0*/  @!P0 SYNCS.PHASECHK.TRANS64 P0, [R7+URZ+0xf8], R9 ;  /* 0x0000f809070085a7 */ /* 0x000f2400080010ff */
[----:B----4-:R-:W-:Y:S05]  /*b8c0*/  @!P0 BRA `(.L_x_123) ;  /* 0xfffffffc00f08947 */ /* 0x010fea000383ffff */
[----:B------:R-:W-:Y:S05]  /*b8d0*/  BRA `(.L_x_124) ;  /* 0xffffff8400607947 */ /* 0x000fea000383ffff */
.L_x_52:
[----:B------:R-:W-:Y:S02]  /*b8e0*/  MOV R4, UR4 ;  /* 0x0000000400047c02 */ /* 0x000fe40008000f00 */
[----:B---3--:R-:W-:-:S07]  /*b8f0*/  MOV R9, R8 ;  /* 0x0000000800097202 */ /* 0x008fce0000000f00 */
.L_x_125:
[----:B--2---:R2:W3:Y:S02]  /*b900*/  SYNCS.PHASECHK.TRANS64.TRYWAIT P0, [R4+URZ+0x100], R9 ;  /* 0x00010009040075a7 */ /* 0x0044e400080011ff */
[----:B---3--:R-:W-:Y:S05]  /*b910*/  @!P0 NANOSLEEP.SYNCS 0x989680 ;  /* 0x009896800000895d */ /* 0x008fea0003900000 */
[----:B------:R-:W3:Y:S02]  /*b920*/  @!P0 SYNCS.PHASECHK.TRANS64 P0, [R4+URZ+0x100], R9 ;  /* 0x00010009040085a7 */ /* 0x000ee400080010ff */
[----:B---3--:R-:W-:Y:S05]  /*b930*/  @!P0 BRA `(.L_x_125) ;  /* 0xfffffffc00f08947 */ /* 0x008fea000383ffff */
[----:B------:R-:W-:Y:S05]  /*b940*/  BRA `(.L_x_126) ;  /* 0xffffff8400d47947 */ /* 0x000fea000383ffff */
.L_x_54:
[----:B------:R-:W-:-:S07]  /*b950*/  MOV R4, UR4 ;  /* 0x0000000400047c02 */ /* 0x000fce0008000f00 */
.L_x_127:
[----:B---3--:R3:W4:Y:S02]  /*b960*/  SYNCS.PHASECHK.TRANS64.TRYWAIT P0, [R4+URZ+0x160], RZ ;  /* 0x000160ff040075a7 */ /* 0x00872400080011ff */
[----:B----4-:R-:W-:Y:S05]  /*b970*/  @!P0 NANOSLEEP.SYNCS 0x989680 ;  /* 0x009896800000895d */ /* 0x010fea0003900000 */
[----:B------:R-:W4:Y:S02]  /*b980*/  @!P0 SYNCS.PHASECHK.TRANS64 P0, [R4+URZ+0x160], RZ ;  /* 0x000160ff040085a7 */ /* 0x000f2400080010ff */
[----:B----4-:R-:W-:Y:S05]  /*b990*/  @!P0 BRA `(.L_x_127) ;  /* 0xfffffffc00f08947 */ /* 0x010fea000383ffff */
[----:B------:R-:W-:Y:S05]  /*b9a0*/  BRA `(.L_x_128) ;  /* 0xffffff8800707947 */ /* 0x000fea000383ffff */
.L_x_61:
[----:B------:R-:W-:Y:S02]  /*b9b0*/  MOV R4, UR13 ;  /* 0x0000000d00047c02 */ /* 0x000fe40008000f00 */
[----:B------:R-:W-:-:S07]  /*b9c0*/  MOV R9, R8 ;  /* 0x0000000800097202 */ /* 0x000fce0000000f00 */
.L_x_129:
[----:B-1----:R1:W3:Y:S02]  /*b9d0*/  SYNCS.PHASECHK.TRANS64.TRYWAIT P0, [R4+URZ+0x130], R9 ;  /* 0x00013009040075a7 */ /* 0x0022e400080011ff */
[----:B---3--:R-:W-:Y:S05]  /*b9e0*/  @!P0 NANOSLEEP.SYNCS 0x989680 ;  /* 0x009896800000895d */ /* 0x008fea0003900000 */
[----:B------:R-:W3:Y:S02]  /*b9f0*/  @!P0 SYNCS.PHASECHK.TRANS64 P0, [R4+URZ+0x130], R9 ;  /* 0x00013009040085a7 */ /* 0x000ee400080010ff */
[----:B---3--:R-:W-:Y:S05]  /*ba00*/  @!P0 BRA `(.L_x_129) ;  /* 0xfffffffc00f08947 */ /* 0x008fea000383ffff */
[----:B------:R-:W-:Y:S05]  /*ba10*/  BRA `(.L_x_130) ;  /* 0xffffff9000247947 */ /* 0x000fea000383ffff */
.L_x_66:
[----:B--2---:R-:W-:Y:S02]  /*ba20*/  MOV R4, UR7 ;  /* 0x0000000700047c02 */ /* 0x004fe40008000f00 */
[----:B------:R-:W-:-:S07]  /*ba30*/  MOV R9, R8 ;  /* 0x0000000800097202 */ /* 0x000fce0000000f00 */
.L_x_131:
[----:B-1----:R1:W2:Y:S02]  /*ba40*/  SYNCS.PHASECHK.TRANS64.TRYWAIT P0, [R4+URZ+0x128], R9 ;  /* 0x00012809040075a7 */ /* 0x0022a400080011ff */
[----:B--2---:R-:W-:Y:S05]  /*ba50*/  @!P0 NANOSLEEP.SYNCS 0x989680 ;  /* 0x009896800000895d */ /* 0x004fea0003900000 */
[----:B------:R-:W2:Y:S02]  /*ba60*/  @!P0 SYNCS.PHASECHK.TRANS64 P0, [R4+URZ+0x128], R9 ;  /* 0x00012809040085a7 */ /* 0x000ea400080010ff */
[----:B--2---:R-:W-:Y:S05]  /*ba70*/  @!P0 BRA `(.L_x_131) ;  /* 0xfffffffc00f08947 */ /* 0x004fea000383ffff */
[----:B------:R-:W-:Y:S05]  /*ba80*/  BRA `(.L_x_132) ;  /* 0xffffff9400947947 */ /* 0x000fea000383ffff */
.L_x_67:
[----:B-12---:R-:W-:Y:S02]  /*ba90*/  MOV R4, UR7 ;  /* 0x0000000700047c02 */ /* 0x006fe40008000f00 */
[----:B------:R-:W-:-:S07]  /*baa0*/  MOV R7, R6 ;  /* 0x0000000600077202 */ /* 0x000fce0000000f00 */
.L_x_133:
[----:B-1----:R1:W2:Y:S02]  /*bab0*/  SYNCS.PHASECHK.TRANS64.TRYWAIT P0, [R4+URZ+0xf0], R7 ;  /* 0x0000f007040075a7 */ /* 0x0022a400080011ff */
[----:B--2---:R-:W-:Y:S05]  /*bac0*/  @!P0 NANOSLEEP.SYNCS 0x989680 ;  /* 0x009896800000895d */ /* 0x004fea0003900000 */
[----:B------:R-:W2:Y:S02]  /*bad0*/  @!P0 SYNCS.PHASECHK.TRANS64 P0, [R4+URZ+0xf0], R7 ;  /* 0x0000f007040085a7 */ /* 0x000ea400080010ff */
[----:B--2---:R-:W-:Y:S05]  /*bae0*/  @!P0 BRA `(.L_x_133) ;  /* 0xfffffffc00f08947 */ /* 0x004fea000383ffff */
[----:B------:R-:W-:Y:S05]  /*baf0*/  BRA `(.L_x_134) ;  /* 0xffffff9400907947 */ /* 0x000fea000383ffff */
.L_x_68:
[----:B------:R-:W-:Y:S02]  /*bb00*/  MOV R4, UR7 ;  /* 0x0000000700047c02 */ /* 0x000fe40008000f00 */
[----:B------:R-:W-:-:S07]  /*bb10*/  MOV R163, R162 ;  /* 0x000000a200a37202 */ /* 0x000fce0000000f00 */
.L_x_135:
[----:B-1----:R1:W2:Y:S02]  /*bb20*/  SYNCS.PHASECHK.TRANS64.TRYWAIT P0, [R4+URZ+0x128], R163 ;  /* 0x000128a3040075a7 */ /* 0x0022a400080011ff */
[----:B--2---:R-:W-:Y:S05]  /*bb30*/  @!P0 NANOSLEEP.SYNCS 0x989680 ;  /* 0x009896800000895d */ /* 0x004fea0003900000 */
[----:B------:R-:W2:Y:S02]  /*bb40*/  @!P0 SYNCS.PHASECHK.TRANS64 P0, [R4+URZ+0x128], R163 ;  /* 0x000128a3040085a7 */ /* 0x000ea400080010ff */
[----:B--2---:R-:W-:Y:S05]  /*bb50*/  @!P0 BRA `(.L_x_135) ;  /* 0xfffffffc00f08947 */ /* 0x004fea000383ffff */
[----:B------:R-:W-:Y:S05]  /*bb60*/  BRA `(.L_x_136) ;  /* 0xffffffb800ac7947 */ /* 0x000fea000383ffff */
.L_x_70:
[----:B-1----:R-:W-:Y:S02]  /*bb70*/  MOV R4, UR7 ;  /* 0x0000000700047c02 */ /* 0x002fe40008000f00 */
[----:B------:R-:W-:-:S07]  /*bb80*/  MOV R7, R6 ;  /* 0x0000000600077202 */ /* 0x000fce0000000f00 */
.L_x_137:
[----:B-1----:R1:W3:Y:S02]  /*bb90*/  SYNCS.PHASECHK.TRANS64.TRYWAIT P0, [R4+URZ+0xf0], R7 ;  /* 0x0000f007040075a7 */ /* 0x0022e400080011ff */
[----:B---3--:R-:W-:Y:S05]  /*bba0*/  @!P0 NANOSLEEP.SYNCS 0x989680 ;  /* 0x009896800000895d */ /* 0x008fea0003900000 */
[----:B------:R-:W3:Y:S02]  /*bbb0*/  @!P0 SYNCS.PHASECHK.TRANS64 P0, [R4+URZ+0xf0], R7 ;  /* 0x0000f007040085a7 */ /* 0x000ee400080010ff */
[----:B---3--:R-:W-:Y:S05]  /*bbc0*/  @!P0 BRA `(.L_x_137) ;  /* 0xfffffffc00f08947 */ /* 0x008fea000383ffff */
[----:B------:R-:W-:Y:S05]  /*bbd0*/  BRA `(.L_x_138) ;  /* 0xffffffb800b47947 */ /* 0x000fea000383ffff */
.L_x_71:
[----:B------:R-:W-:Y:S02]  /*bbe0*/  MOV R4, UR7 ;  /* 0x0000000700047c02 */ /* 0x000fe40008000f00 */
[----:B------:R-:W-:-:S07]  /*bbf0*/  MOV R164, R165 ;  /* 0x000000a500a47202 */ /* 0x000fce0000000f00 */
.L_x_139:
[----:B-1----:R1:W2:Y:S02]  /*bc00*/  SYNCS.PHASECHK.TRANS64.TRYWAIT P0, [R4+URZ+0x128], R165 ;  /* 0x000128a5040075a7 */ /* 0x0022a400080011ff */
[----:B--2---:R-:W-:Y:S05]  /*bc10*/  @!P0 NANOSLEEP.SYNCS 0x989680 ;  /* 0x009896800000895d */ /* 0x004fea0003900000 */
[----:B------:R-:W2:Y:S02]  /*bc20*/  @!P0 SYNCS.PHASECHK.TRANS64 P0, [R4+URZ+0x128], R165 ;  /* 0x000128a5040085a7 */ /* 0x000ea400080010ff */
[----:B--2---:R-:W-:Y:S05]  /*bc30*/  @!P0 BRA `(.L_x_139) ;  /* 0xfffffffc00f08947 */ /* 0x004fea000383ffff */
[----:B------:R-:W-:Y:S05]  /*bc40*/  BRA `(.L_x_140) ;  /* 0xffffffd400407947 */ /* 0x000fea000383ffff */
.L_x_74:
[----:B------:R-:W-:-:S07]  /*bc50*/  MOV R7, R6 ;  /* 0x0000000600077202 */ /* 0x000fce0000000f00 */
.L_x_141:
[----:B-1----:R1:W2:Y:S02]  /*bc60*/  SYNCS.PHASECHK.TRANS64.TRYWAIT P0, [R5+URZ+0x128], R7 ;  /* 0x00012807050075a7 */ /* 0x0022a400080011ff */
[----:B--2---:R-:W-:Y:S05]  /*bc70*/  @!P0 NANOSLEEP.SYNCS 0x989680 ;  /* 0x009896800000895d */ /* 0x004fea0003900000 */
[----:B------:R-:W2:Y:S02]  /*bc80*/  @!P0 SYNCS.PHASECHK.TRANS64 P0, [R5+URZ+0x128], R7 ;  /* 0x00012807050085a7 */ /* 0x000ea400080010ff */
[----:B--2---:R-:W-:Y:S05]  /*bc90*/  @!P0 BRA `(.L_x_141) ;  /* 0xfffffffc00f08947 */ /* 0x004fea000383ffff */
[----:B------:R-:W-:Y:S05]  /*bca0*/  BRA `(.L_x_142) ;  /* 0xffffffd800887947 */ /* 0x000fea000383ffff */
.L_x_83:
[----:B------:R-:W-:-:S07]  /*bcb0*/  MOV R7, R6 ;  /* 0x0000000600077202 */ /* 0x000fce0000000f00 */
.L_x_143:
[----:B-1----:R1:W2:Y:S02]  /*bcc0*/  SYNCS.PHASECHK.TRANS64.TRYWAIT P0, [R3+URZ+0x110], R7 ;  /* 0x00011007030075a7 */ /* 0x0022a400080011ff */
[----:B--2---:R-:W-:Y:S05]  /*bcd0*/  @!P0 NANOSLEEP.SYNCS 0x989680 ;  /* 0x009896800000895d */ /* 0x004fea0003900000 */
[----:B------:R-:W2:Y:S02]  /*bce0*/  @!P0 SYNCS.PHASECHK.TRANS64 P0, [R3+URZ+0x110], R7 ;  /* 0x00011007030085a7 */ /* 0x000ea400080010ff */
[----:B--2---:R-:W-:Y:S05]  /*bcf0*/  @!P0 BRA `(.L_x_143) ;  /* 0xfffffffc00f08947 */ /* 0x004fea000383ffff */
[----:B------:R-:W-:Y:S05]  /*bd00*/  BRA `(.L_x_144) ;  /* 0xffffffe4009c7947 */ /* 0x000fea000383ffff */
.L_x_84:
[----:B------:R-:W-:-:S07]  /*bd10*/  MOV R5, R4 ;  /* 0x0000000400057202 */ /* 0x000fce0000000f00 */
.L_x_145:
[----:B--2---:R2:W3:Y:S02]  /*bd20*/  SYNCS.PHASECHK.TRANS64.TRYWAIT P0, [R3+URZ+0x138], R5 ;  /* 0x00013805030075a7 */ /* 0x0044e400080011ff */
[----:B---3--:R-:W-:Y:S05]  /*bd30*/  @!P0 NANOSLEEP.SYNCS 0x989680 ;  /* 0x009896800000895d */ /* 0x008fea0003900000 */
[----:B------:R-:W3:Y:S02]  /*bd40*/  @!P0 SYNCS.PHASECHK.TRANS64 P0, [R3+URZ+0x138], R5 ;  /* 0x00013805030085a7 */ /* 0x000ee400080010ff */
[----:B---3--:R-:W-:Y:S05]  /*bd50*/  @!P0 BRA `(.L_x_145) ;  /* 0xfffffffc00f08947 */ /* 0x008fea000383ffff */
[----:B------:R-:W-:Y:S05]  /*bd60*/  BRA `(.L_x_146) ;  /* 0xffffffe4008c7947 */ /* 0x000fea000383ffff */
.L_x_88:
[----:B------:R-:W-:-:S07]  /*bd70*/  MOV R61, R60 ;  /* 0x0000003c003d7202 */ /* 0x000fce0000000f00 */
.L_x_147:
[----:B-1----:R1:W2:Y:S02]  /*bd80*/  SYNCS.PHASECHK.TRANS64.TRYWAIT P0, [R3+URZ+0x138], R61 ;  /* 0x0001383d030075a7 */ /* 0x0022a400080011ff */
[----:B--2---:R-:W-:Y:S05]  /*bd90*/  @!P0 NANOSLEEP.SYNCS 0x989680 ;  /* 0x009896800000895d */ /* 0x004fea0003900000 */
[----:B------:R-:W2:Y:S02]  /*bda0*/  @!P0 SYNCS.PHASECHK.TRANS64 P0, [R3+URZ+0x138], R61 ;  /* 0x0001383d030085a7 */ /* 0x000ea400080010ff */
[----:B--2---:R-:W-:Y:S05]  /*bdb0*/  @!P0 BRA `(.L_x_147) ;  /* 0xfffffffc00f08947 */ /* 0x004fea000383ffff */
[----:B------:R-:W-:Y:S05]  /*bdc0*/  BRA `(.L_x_148) ;  /* 0xfffffff000587947 */ /* 0x000fea000383ffff */
        .weak           $__internal_0_$__cuda_sm10x_tcgen05_guardrail_trap_col_being_dealloced_not_returned_by_alloc
        .type           $__internal_0_$__cuda_sm10x_tcgen05_guardrail_trap_col_being_dealloced_not_returned_by_alloc,@function
        .size           $__internal_0_$__cuda_sm10x_tcgen05_guardrail_trap_col_being_dealloced_not_returned_by_alloc,($__internal_1_$__cuda_sm10x_tcgen05_guardrail_trap_phase_invalid_during_alloc - $__internal_0_$__cuda_sm10x_tcgen05_guardrail_trap_col_being_dealloced_not_returned_by_alloc)
$__internal_0_$__cuda_sm10x_tcgen05_guardrail_trap_col_being_dealloced_not_returned_by_alloc:
[----:B------:R-:W-:Y:S05]  /*bdd0*/  BPT.TRAP 0x1 ;  /* 0x000000040000795c */ /* 0x000fea0000300000 */
[----:B------:R-:W-:-:S04]  /*bde0*/  HFMA2 R5, -RZ, RZ, 0, 0 ;  /* 0x00000000ff057431 */ /* 0x000fc800000001ff */
[----:B------:R-:W-:Y:S05]  /*bdf0*/  RET.REL.NODEC R4 `(kernel_cutlass_kernel_flash_attncuteflash_fwd_sm100FlashAttentionForwardSm100_object_at__tensor0000o9611101213_tensor0000o9611101213_tensor0000o9610111213_tensor0000o9611101213_tensorptrf_0) ;  /* 0xffffff4004807950 */ /* 0x000fea0003c3ffff */
        .weak           $__internal_1_$__cuda_sm10x_tcgen05_guardrail_trap_phase_invalid_during_alloc
        .type           $__internal_1_$__cuda_sm10x_tcgen05_guardrail_trap_phase_invalid_during_alloc,@function
        .size           $__internal_1_$__cuda_sm10x_tcgen05_guardrail_trap_phase_invalid_during_alloc,($__internal_2_$__cuda_sm10x_tcgen05_guardrail_trap_unallocated_columns_being_dealloced - $__internal_1_$__cuda_sm10x_tcgen05_guardrail_trap_phase_invalid_during_alloc)
$__internal_1_$__cuda_sm10x_tcgen05_guardrail_trap_phase_invalid_during_alloc:
[----:B------:R-:W-:Y:S05]  /*be00*/  BPT.TRAP 0x1 ;  /* 0x000000040000795c */ /* 0x000fea0000300000 */
[----:B------:R-:W-:-:S04]  /*be10*/  MOV R5, 0x0 ;  /* 0x0000000000057802 */ /* 0x000fc80000000f00 */
[----:B------:R-:W-:Y:S05]  /*be20*/  RET.REL.NODEC R4 `(kernel_cutlass_kernel_flash_attncuteflash_fwd_sm100FlashAttentionForwardSm100_object_at__tensor0000o9611101213_tensor0000o9611101213_tensor0000o9610111213_tensor0000o9611101213_tensorptrf_0) ;  /* 0xffffff4004747950 */ /* 0x000fea0003c3ffff */
        .weak           $__internal_2_$__cuda_sm10x_tcgen05_guardrail_trap_unallocated_columns_being_dealloced
        .type           $__internal_2_$__cuda_sm10x_tcgen05_guardrail_trap_unallocated_columns_being_dealloced,@function
        .size           $__internal_2_$__cuda_sm10x_tcgen05_guardrail_trap_unallocated_columns_being_dealloced,(.L_x_167 - $__internal_2_$__cuda_sm10x_tcgen05_guardrail_trap_unallocated_columns_being_dealloced)
$__internal_2_$__cuda_sm10x_tcgen05_guardrail_trap_unallocated_columns_being_dealloced:
[----:B------:R-:W-:Y:S05]  /*be30*/  BPT.TRAP 0x1 ;  /* 0x000000040000795c */ /* 0x000fea0000300000 */
[----:B------:R-:W-:-:S04]  /*be40*/  HFMA2 R5, -RZ, RZ, 0, 0 ;  /* 0x00000000ff057431 */ /* 0x000fc800000001ff */
[----:B------:R-:W-:Y:S05]  /*be50*/  RET.REL.NODEC R4 `(kernel_cutlass_kernel_flash_attncuteflash_fwd_sm100FlashAttentionForwardSm100_object_at__tensor0000o9611101213_tensor0000o9611101213_tensor0000o9610111213_tensor0000o9611101213_tensorptrf_0) ;  /* 0xffffff4004687950 */ /* 0x000fea0003c3ffff */
.L_x_149:
[----:B------:R-:W-:-:S00]  /*be60*/  BRA `(.L_x_149) ;  /* 0xfffffffc00fc7947 */ /* 0x000fc0000383ffff */
[----:B------:R-:W-:-:S00]  /*be70*/  NOP ;  /* 0x0000000000007918 */ /* 0x000fc00000000000 */
        /* <DEDUP_REMOVED lines=8> */
.L_x_167:


//--------------------- .nv.shared.kernel_cutlass_kernel_flash_attncuteflash_fwd_sm100FlashAttentionForwardSm100_object_at__tensor0000o9611101213_tensor0000o9611101213_tensor0000o9610111213_tensor0000o9611101213_tensorptrf_0 --------------------------
	.section	.nv.shared.kernel_cutlass_kernel_flash_attncuteflash_fwd_sm100FlashAttentionForwardSm100_object_at__tensor0000o9611101213_tensor0000o9611101213_tensor0000o9610111213_tensor0000o9611101213_tensorptrf_0,"aw",@nobits
	.sectionflags	@""
	.align	1024
	.zero		1024


//--------------------- .nv.shared.reserved.0     --------------------------
	.section	.nv.shared.reserved.0,"aw",@nobits
	.align	8
	.weak		__nv_reservedSMEM_offset_0_alias
	.size		__nv_reservedSMEM_offset_0_alias, 0, 64
	.other		__nv_reservedSMEM_offset_0_alias,@"STO_CUDA_RESERVED_SHARED STV_DEFAULT"
__nv_reservedSMEM_offset_0_alias:
	.zero		0
.nv.shared.reserved.0:
	.zero		64
	.weak		__nv_reservedSMEM_allocation_phase
	.type		__nv_reservedSMEM_allocation_phase,@object
	.size		__nv_reservedSMEM_allocation_phase,(.L_0 - __nv_reservedSMEM_allocation_phase)
__nv_reservedSMEM_allocation_phase:
	.zero		1
.L_0:
	.zero		7
	.weak		__nv_reservedSMEM_devtool_atexit_pc
	.type		__nv_reservedSMEM_devtool_atexit_pc,@object
	.size		__nv_reservedSMEM_devtool_atexit_pc,(__nv_reservedSMEM_allocation_mask - __nv_reservedSMEM_devtool_atexit_pc)
__nv_reservedSMEM_devtool_atexit_pc:
	.zero		8
	.weak		__nv_reservedSMEM_allocation_mask
	.type		__nv_reservedSMEM_allocation_mask,@object
	.size		__nv_reservedSMEM_allocation_mask,(.L_2 - __nv_reservedSMEM_allocation_mask)
__nv_reservedSMEM_allocation_mask:
	.zero		4
.L_2:
	.zero		4
	.weak		__nv_reservedSMEM_tmem_allocation_pipeline_mbarrier
	.type		__nv_reservedSMEM_tmem_allocation_pipeline_mbarrier,@object
	.size		__nv_reservedSMEM_tmem_allocation_pipeline_mbarrier,(__nv_reservedSMEM_tmem_allocation_pipeline_mbarrier_parity - __nv_reservedSMEM_tmem_allocation_pipeline_mbarrier)
__nv_reservedSMEM_tmem_allocation_pipeline_mbarrier:
	.zero		8
	.weak		__nv_reservedSMEM_tmem_allocation_pipeline_mbarrier_parity
	.type		__nv_reservedSMEM_tmem_allocation_pipeline_mbarrier_parity,@object
	.size		__nv_reservedSMEM_tmem_allocation_pipeline_mbarrier_parity,(.L_4 - __nv_reservedSMEM_tmem_allocation_pipeline_mbarrier_parity)
__nv_reservedSMEM_tmem_allocation_pipeline_mbarrier_parity:
	.zero		4
.L_4:


//--------------------- .nv.constant0.kernel_cutlass_kernel_flash_attncuteflash_fwd_sm100FlashAttentionForwardSm100_object_at__tensor0000o9611101213_tensor0000o9611101213_tensor0000o9610111213_tensor0000o9611101213_tensorptrf_0 --------------------------
	.section	.nv.constant0.kernel_cutlass_kernel_flash_attncuteflash_fwd_sm100FlashAttentionForwardSm100_object_at__tensor0000o9611101213_tensor0000o9611101213_tensor0000o9610111213_tensor0000o9611101213_tensorptrf_0,"a",@progbits
	.sectionflags	@""
	.align	4
.nv.constant0.kernel_cutlass_kernel_flash_attncuteflash_fwd_sm100FlashAttentionForwardSm100_object_at__tensor0000o9611101213_tensor0000o9611101213_tensor0000o9610111213_tensor0000o9611101213_tensorptrf_0:
	.zero		1580


//--------------------- SYMBOLS --------------------------

	.type		.nv.reservedSmem.offset0,@object
	.size		.nv.reservedSmem.offset0,0x4
	.type		.nv.reservedSmem.cap,@object
	.size		.nv.reservedSmem.cap,0x4
